//
// Generated by NVIDIA NVVM Compiler
//
// Compiler Build ID: CL-36424714
// Cuda compilation tools, release 13.0, V13.0.88
// Based on NVVM 20.0.0
//

.version 9.0
.target sm_100
.address_size 64

	// .globl	_Z19inter_tile_labelingPjPb
// _ZZ19inter_tile_labelingPjPbE14someoneFoundIt has been demoted
// _ZZ19intra_tile_labelingPKhjPjE5found has been demoted
// _ZZ23intra_tile_labeling_optPKhjPjE5found_$_0 has been demoted
// _ZZ24intra_tile_labeling_opt2PKhjPjE5found has been demoted
// _ZZ15stitching_tilesILj32EEvPjjjE5cc_nn has been demoted
// _ZZ15stitching_tilesILj32EEvPjjjE5nn_ss has been demoted
// _ZZ15stitching_tilesILj32EEvPjjjE5cc_ww has been demoted
// _ZZ15stitching_tilesILj32EEvPjjjE5ww_ee has been demoted
// _ZZ15stitching_tilesILj32EEvPjjjE5__old has been demoted
// _ZZ15stitching_tilesILj32EEvPjjjE5_min_ has been demoted
// _ZZ16root_equivalenceILj32EEvPjjjE5cc_nn has been demoted
// _ZZ16root_equivalenceILj32EEvPjjjE5nn_ss has been demoted
// _ZZ16root_equivalenceILj32EEvPjjjE5cc_ww has been demoted
// _ZZ16root_equivalenceILj32EEvPjjjE5ww_ee has been demoted
// _ZZ16root_equivalenceILj32EEvPjjjE5cc_ss has been demoted
// _ZZ16root_equivalenceILj32EEvPjjjE5ss_nn has been demoted
// _ZZ16root_equivalenceILj32EEvPjjjE5cc_ee has been demoted
// _ZZ16root_equivalenceILj32EEvPjjjE5ee_ww has been demoted
.extern .shared .align 16 .b8 lm_sh[];
.extern .shared .align 16 .b8 urban_sh[];
.extern .shared .align 16 .b8 lab_mat_sh[];

.visible .entry _Z19inter_tile_labelingPjPb(
	.param .u64 .ptr .align 1 _Z19inter_tile_labelingPjPb_param_0,
	.param .u64 .ptr .align 1 _Z19inter_tile_labelingPjPb_param_1
)
{
	.reg .pred 	%p<92>;
	.reg .b16 	%rs<34>;
	.reg .b32 	%r<361>;
	.reg .b64 	%rd<15>;
	// demoted variable
	.shared .align 1 .u8 _ZZ19inter_tile_labelingPjPbE14someoneFoundIt;
	ld.param.u64 	%rd4, [_Z19inter_tile_labelingPjPb_param_0];
	ld.param.u64 	%rd5, [_Z19inter_tile_labelingPjPb_param_1];
	cvta.to.global.u64 	%rd1, %rd4;
	cvta.to.global.u64 	%rd2, %rd5;
	mov.u32 	%r139, %tid.y;
	mov.u32 	%r140, %tid.x;
	mov.u32 	%r1, %ntid.x;
	mov.u32 	%r2, %ntid.y;
	mov.u32 	%r141, %ctaid.x;
	mov.u32 	%r142, %ctaid.y;
	mov.u32 	%r3, %nctaid.x;
	mad.lo.s32 	%r143, %r3, %r142, %r141;
	mul.lo.s32 	%r144, %r1, %r139;
	add.s32 	%r145, %r144, %r140;
	mul.lo.s32 	%r4, %r1, %r2;
	shl.b32 	%r5, %r4, 1;
	mul.lo.s32 	%r6, %r4, 3;
	shl.b32 	%r7, %r4, 2;
	mul.lo.s32 	%r8, %r4, 5;
	mad.lo.s32 	%r9, %r144, %r3, %r140;
	div.u32 	%r146, %r143, %r3;
	mul.lo.s32 	%r147, %r146, %r3;
	sub.s32 	%r148, %r143, %r147;
	mul.lo.s32 	%r10, %r3, %r2;
	mad.lo.s32 	%r149, %r10, %r146, %r148;
	mad.lo.s32 	%r150, %r149, %r1, %r9;
	setp.lt.u32 	%p1, %r143, %r3;
	sub.s32 	%r151, %r143, %r3;
	selp.b32 	%r11, -1, %r151, %p1;
	div.u32 	%r152, %r11, %r3;
	mul.lo.s32 	%r153, %r152, %r3;
	sub.s32 	%r154, %r11, %r153;
	mad.lo.s32 	%r155, %r10, %r152, %r154;
	mad.lo.s32 	%r12, %r155, %r1, %r9;
	setp.eq.s32 	%p2, %r148, 0;
	add.s32 	%r156, %r143, -1;
	selp.b32 	%r13, -1, %r156, %p2;
	mov.u32 	%r157, %nctaid.y;
	add.s32 	%r158, %r157, -1;
	mul.lo.s32 	%r159, %r158, %r3;
	setp.lt.u32 	%p3, %r143, %r159;
	add.s32 	%r160, %r143, %r3;
	selp.b32 	%r14, %r160, -1, %p3;
	add.s32 	%r161, %r3, -1;
	setp.eq.s32 	%p4, %r148, %r161;
	add.s32 	%r162, %r143, 1;
	selp.b32 	%r15, -1, %r162, %p4;
	mov.b16 	%rs1, 0;
	st.global.u8 	[%rd2], %rs1;
	mul.lo.s32 	%r163, %r157, %r3;
	setp.ge.u32 	%p5, %r143, %r163;
	mul.wide.u32 	%rd6, %r150, 4;
	add.s64 	%rd3, %rd1, %rd6;
	shl.b32 	%r164, %r145, 2;
	mov.u32 	%r165, lm_sh;
	add.s32 	%r16, %r165, %r164;
	@%p5 bra 	$L__BB0_125;
	ld.global.u32 	%r166, [%rd3];
	st.shared.u32 	[%r16], %r166;
	bar.sync 	0;
	setp.lt.s32 	%p6, %r13, 0;
	@%p6 bra 	$L__BB0_3;
	div.u32 	%r167, %r13, %r3;
	mul.lo.s32 	%r168, %r167, %r3;
	sub.s32 	%r169, %r13, %r168;
	mad.lo.s32 	%r170, %r10, %r167, %r169;
	mad.lo.s32 	%r171, %r170, %r1, %r9;
	mul.wide.s32 	%rd7, %r171, 4;
	add.s64 	%rd8, %rd1, %rd7;
	ld.global.u32 	%r172, [%rd8];
	shl.b32 	%r173, %r5, 2;
	add.s32 	%r174, %r16, %r173;
	st.shared.u32 	[%r174], %r172;
	bar.sync 	0;
$L__BB0_3:
	setp.lt.s32 	%p7, %r11, 0;
	@%p7 bra 	$L__BB0_5;
	mul.wide.s32 	%rd9, %r12, 4;
	add.s64 	%rd10, %rd1, %rd9;
	ld.global.u32 	%r175, [%rd10];
	add.s32 	%r176, %r16, %r7;
	st.shared.u32 	[%r176], %r175;
	bar.sync 	0;
$L__BB0_5:
	setp.lt.s32 	%p8, %r15, 0;
	@%p8 bra 	$L__BB0_7;
	div.u32 	%r177, %r15, %r3;
	mul.lo.s32 	%r178, %r177, %r3;
	sub.s32 	%r179, %r15, %r178;
	mad.lo.s32 	%r180, %r10, %r177, %r179;
	mad.lo.s32 	%r181, %r180, %r1, %r9;
	mul.wide.s32 	%rd11, %r181, 4;
	add.s64 	%rd12, %rd1, %rd11;
	ld.global.u32 	%r182, [%rd12];
	shl.b32 	%r183, %r6, 2;
	add.s32 	%r184, %r16, %r183;
	st.shared.u32 	[%r184], %r182;
	bar.sync 	0;
$L__BB0_7:
	setp.lt.s32 	%p9, %r14, 0;
	@%p9 bra 	$L__BB0_9;
	div.u32 	%r185, %r14, %r3;
	mul.lo.s32 	%r186, %r185, %r3;
	sub.s32 	%r187, %r14, %r186;
	mad.lo.s32 	%r188, %r10, %r185, %r187;
	mad.lo.s32 	%r189, %r188, %r1, %r9;
	mul.wide.s32 	%rd13, %r189, 4;
	add.s64 	%rd14, %rd1, %rd13;
	ld.global.u32 	%r190, [%rd14];
	shl.b32 	%r191, %r7, 2;
	add.s32 	%r192, %r16, %r191;
	st.shared.u32 	[%r192], %r190;
	bar.sync 	0;
$L__BB0_9:
	ld.global.u32 	%r193, [%rd3];
	shl.b32 	%r194, %r8, 2;
	add.s32 	%r17, %r16, %r194;
	st.shared.u32 	[%r17], %r193;
	bar.sync 	0;
	sub.s32 	%r195, %r4, %r1;
	add.s32 	%r18, %r195, %r4;
	add.s32 	%r19, %r18, %r7;
	and.b32  	%r20, %r1, 3;
	and.b32  	%r21, %r1, 2044;
	and.b32  	%r22, %r2, 3;
	and.b32  	%r23, %r2, 2044;
	mad.lo.s32 	%r197, %r4, 20, %r165;
	add.s32 	%r24, %r197, 8;
	shl.b32 	%r198, %r2, 1;
	add.s32 	%r199, %r198, -1;
	mul.lo.s32 	%r200, %r1, %r199;
	shl.b32 	%r201, %r200, 2;
	add.s32 	%r202, %r201, %r165;
	add.s32 	%r25, %r202, 8;
$L__BB0_10:
	setp.lt.s32 	%p10, %r11, 0;
	mov.b16 	%rs2, 0;
	st.shared.u8 	[_ZZ19inter_tile_labelingPjPbE14someoneFoundIt], %rs2;
	@%p10 bra 	$L__BB0_38;
	setp.lt.u32 	%p11, %r1, 4;
	mov.b32 	%r345, 0;
	@%p11 bra 	$L__BB0_26;
	and.b32  	%r204, %r1, -4;
	neg.s32 	%r341, %r204;
	mov.u32 	%r339, %r25;
	mov.u32 	%r340, %r24;
$L__BB0_13:
	ld.shared.u32 	%r343, [%r17];
	ld.shared.u32 	%r205, [%r340+-8];
	setp.ne.s32 	%p12, %r343, %r205;
	@%p12 bra 	$L__BB0_16;
	ld.shared.u32 	%r31, [%r339+-8];
	setp.ge.u32 	%p13, %r31, %r343;
	@%p13 bra 	$L__BB0_16;
	st.shared.u32 	[%r16], %r31;
	mov.b16 	%rs3, 1;
	st.shared.u8 	[_ZZ19inter_tile_labelingPjPbE14someoneFoundIt], %rs3;
	bar.sync 	0;
	ld.shared.u32 	%r343, [%r17];
$L__BB0_16:
	ld.shared.u32 	%r206, [%r340+-4];
	setp.ne.s32 	%p14, %r343, %r206;
	@%p14 bra 	$L__BB0_19;
	ld.shared.u32 	%r34, [%r339+-4];
	setp.ge.u32 	%p15, %r34, %r343;
	@%p15 bra 	$L__BB0_19;
	st.shared.u32 	[%r16], %r34;
	mov.b16 	%rs4, 1;
	st.shared.u8 	[_ZZ19inter_tile_labelingPjPbE14someoneFoundIt], %rs4;
	bar.sync 	0;
	ld.shared.u32 	%r343, [%r17];
$L__BB0_19:
	ld.shared.u32 	%r207, [%r340];
	setp.ne.s32 	%p16, %r343, %r207;
	@%p16 bra 	$L__BB0_22;
	ld.shared.u32 	%r37, [%r339];
	setp.ge.u32 	%p17, %r37, %r343;
	@%p17 bra 	$L__BB0_22;
	st.shared.u32 	[%r16], %r37;
	mov.b16 	%rs5, 1;
	st.shared.u8 	[_ZZ19inter_tile_labelingPjPbE14someoneFoundIt], %rs5;
	bar.sync 	0;
	ld.shared.u32 	%r343, [%r17];
$L__BB0_22:
	ld.shared.u32 	%r208, [%r340+4];
	setp.ne.s32 	%p18, %r343, %r208;
	@%p18 bra 	$L__BB0_25;
	ld.shared.u32 	%r40, [%r339+4];
	setp.ge.u32 	%p19, %r40, %r343;
	@%p19 bra 	$L__BB0_25;
	st.shared.u32 	[%r16], %r40;
	mov.b16 	%rs6, 1;
	st.shared.u8 	[_ZZ19inter_tile_labelingPjPbE14someoneFoundIt], %rs6;
	bar.sync 	0;
$L__BB0_25:
	add.s32 	%r341, %r341, 4;
	add.s32 	%r340, %r340, 16;
	add.s32 	%r339, %r339, 16;
	setp.ne.s32 	%p20, %r341, 0;
	mov.u32 	%r345, %r21;
	@%p20 bra 	$L__BB0_13;
$L__BB0_26:
	setp.eq.s32 	%p21, %r20, 0;
	@%p21 bra 	$L__BB0_38;
	ld.shared.u32 	%r45, [%r17];
	add.s32 	%r209, %r345, %r8;
	shl.b32 	%r210, %r209, 2;
	mov.u32 	%r211, lm_sh;
	add.s32 	%r46, %r211, %r210;
	ld.shared.u32 	%r212, [%r46];
	setp.ne.s32 	%p22, %r45, %r212;
	add.s32 	%r213, %r18, %r345;
	shl.b32 	%r214, %r213, 2;
	add.s32 	%r47, %r211, %r214;
	@%p22 bra 	$L__BB0_30;
	ld.shared.u32 	%r48, [%r47];
	setp.ge.u32 	%p23, %r48, %r45;
	@%p23 bra 	$L__BB0_30;
	st.shared.u32 	[%r16], %r48;
	mov.b16 	%rs7, 1;
	st.shared.u8 	[_ZZ19inter_tile_labelingPjPbE14someoneFoundIt], %rs7;
	bar.sync 	0;
$L__BB0_30:
	setp.eq.s32 	%p24, %r20, 1;
	@%p24 bra 	$L__BB0_38;
	ld.shared.u32 	%r49, [%r17];
	ld.shared.u32 	%r215, [%r46+4];
	setp.ne.s32 	%p25, %r49, %r215;
	@%p25 bra 	$L__BB0_34;
	ld.shared.u32 	%r50, [%r47+4];
	setp.ge.u32 	%p26, %r50, %r49;
	@%p26 bra 	$L__BB0_34;
	st.shared.u32 	[%r16], %r50;
	mov.b16 	%rs8, 1;
	st.shared.u8 	[_ZZ19inter_tile_labelingPjPbE14someoneFoundIt], %rs8;
	bar.sync 	0;
$L__BB0_34:
	setp.eq.s32 	%p27, %r20, 2;
	@%p27 bra 	$L__BB0_38;
	ld.shared.u32 	%r51, [%r17];
	ld.shared.u32 	%r216, [%r46+8];
	setp.ne.s32 	%p28, %r51, %r216;
	@%p28 bra 	$L__BB0_38;
	ld.shared.u32 	%r52, [%r47+8];
	setp.ge.u32 	%p29, %r52, %r51;
	@%p29 bra 	$L__BB0_38;
	st.shared.u32 	[%r16], %r52;
	mov.b16 	%rs9, 1;
	st.shared.u8 	[_ZZ19inter_tile_labelingPjPbE14someoneFoundIt], %rs9;
	bar.sync 	0;
$L__BB0_38:
	setp.lt.s32 	%p30, %r13, 0;
	@%p30 bra 	$L__BB0_66;
	setp.lt.u32 	%p31, %r2, 4;
	mov.b32 	%r350, 0;
	@%p31 bra 	$L__BB0_54;
	mov.b32 	%r346, 0;
$L__BB0_41:
	ld.shared.u32 	%r348, [%r17];
	mul.lo.s32 	%r55, %r346, %r1;
	add.s32 	%r219, %r55, %r8;
	shl.b32 	%r220, %r219, 2;
	mov.u32 	%r221, lm_sh;
	add.s32 	%r56, %r221, %r220;
	ld.shared.u32 	%r222, [%r56];
	setp.ne.s32 	%p32, %r348, %r222;
	@%p32 bra 	$L__BB0_44;
	add.s32 	%r223, %r55, %r1;
	add.s32 	%r224, %r5, %r223;
	shl.b32 	%r225, %r224, 2;
	add.s32 	%r227, %r221, %r225;
	ld.shared.u32 	%r57, [%r227+-4];
	setp.ge.u32 	%p33, %r57, %r348;
	@%p33 bra 	$L__BB0_44;
	st.shared.u32 	[%r16], %r57;
	mov.b16 	%rs10, 1;
	st.shared.u8 	[_ZZ19inter_tile_labelingPjPbE14someoneFoundIt], %rs10;
	bar.sync 	0;
	ld.shared.u32 	%r348, [%r17];
$L__BB0_44:
	add.s32 	%r60, %r55, %r1;
	shl.b32 	%r61, %r1, 2;
	add.s32 	%r62, %r56, %r61;
	ld.shared.u32 	%r228, [%r62];
	setp.ne.s32 	%p34, %r348, %r228;
	@%p34 bra 	$L__BB0_47;
	add.s32 	%r229, %r60, %r1;
	add.s32 	%r230, %r5, %r229;
	shl.b32 	%r231, %r230, 2;
	mov.u32 	%r232, lm_sh;
	add.s32 	%r233, %r232, %r231;
	ld.shared.u32 	%r63, [%r233+-4];
	setp.ge.u32 	%p35, %r63, %r348;
	@%p35 bra 	$L__BB0_47;
	st.shared.u32 	[%r16], %r63;
	mov.b16 	%rs11, 1;
	st.shared.u8 	[_ZZ19inter_tile_labelingPjPbE14someoneFoundIt], %rs11;
	bar.sync 	0;
	ld.shared.u32 	%r348, [%r17];
$L__BB0_47:
	add.s32 	%r66, %r60, %r1;
	add.s32 	%r67, %r62, %r61;
	ld.shared.u32 	%r234, [%r67];
	setp.ne.s32 	%p36, %r348, %r234;
	@%p36 bra 	$L__BB0_50;
	add.s32 	%r235, %r66, %r1;
	add.s32 	%r236, %r5, %r235;
	shl.b32 	%r237, %r236, 2;
	mov.u32 	%r238, lm_sh;
	add.s32 	%r239, %r238, %r237;
	ld.shared.u32 	%r68, [%r239+-4];
	setp.ge.u32 	%p37, %r68, %r348;
	@%p37 bra 	$L__BB0_50;
	st.shared.u32 	[%r16], %r68;
	mov.b16 	%rs12, 1;
	st.shared.u8 	[_ZZ19inter_tile_labelingPjPbE14someoneFoundIt], %rs12;
	bar.sync 	0;
	ld.shared.u32 	%r348, [%r17];
$L__BB0_50:
	add.s32 	%r240, %r67, %r61;
	ld.shared.u32 	%r241, [%r240];
	setp.ne.s32 	%p38, %r348, %r241;
	@%p38 bra 	$L__BB0_53;
	shl.b32 	%r242, %r1, 1;
	add.s32 	%r243, %r66, %r242;
	add.s32 	%r244, %r5, %r243;
	shl.b32 	%r245, %r244, 2;
	mov.u32 	%r246, lm_sh;
	add.s32 	%r247, %r246, %r245;
	ld.shared.u32 	%r71, [%r247+-4];
	setp.ge.u32 	%p39, %r71, %r348;
	@%p39 bra 	$L__BB0_53;
	st.shared.u32 	[%r16], %r71;
	mov.b16 	%rs13, 1;
	st.shared.u8 	[_ZZ19inter_tile_labelingPjPbE14someoneFoundIt], %rs13;
	bar.sync 	0;
$L__BB0_53:
	add.s32 	%r346, %r346, 4;
	setp.ne.s32 	%p40, %r346, %r23;
	mov.u32 	%r350, %r23;
	@%p40 bra 	$L__BB0_41;
$L__BB0_54:
	setp.eq.s32 	%p41, %r22, 0;
	@%p41 bra 	$L__BB0_66;
	ld.shared.u32 	%r74, [%r17];
	mul.lo.s32 	%r75, %r350, %r1;
	add.s32 	%r248, %r75, %r8;
	shl.b32 	%r249, %r248, 2;
	mov.u32 	%r250, lm_sh;
	add.s32 	%r76, %r250, %r249;
	ld.shared.u32 	%r251, [%r76];
	setp.ne.s32 	%p42, %r74, %r251;
	@%p42 bra 	$L__BB0_58;
	add.s32 	%r252, %r75, %r1;
	add.s32 	%r253, %r5, %r252;
	shl.b32 	%r254, %r253, 2;
	add.s32 	%r256, %r250, %r254;
	ld.shared.u32 	%r77, [%r256+-4];
	setp.ge.u32 	%p43, %r77, %r74;
	@%p43 bra 	$L__BB0_58;
	st.shared.u32 	[%r16], %r77;
	mov.b16 	%rs14, 1;
	st.shared.u8 	[_ZZ19inter_tile_labelingPjPbE14someoneFoundIt], %rs14;
	bar.sync 	0;
$L__BB0_58:
	setp.eq.s32 	%p44, %r22, 1;
	@%p44 bra 	$L__BB0_66;
	ld.shared.u32 	%r78, [%r17];
	add.s32 	%r79, %r75, %r1;
	shl.b32 	%r80, %r1, 2;
	add.s32 	%r81, %r76, %r80;
	ld.shared.u32 	%r257, [%r81];
	setp.ne.s32 	%p45, %r78, %r257;
	@%p45 bra 	$L__BB0_62;
	add.s32 	%r258, %r79, %r1;
	add.s32 	%r259, %r5, %r258;
	shl.b32 	%r260, %r259, 2;
	add.s32 	%r262, %r250, %r260;
	ld.shared.u32 	%r82, [%r262+-4];
	setp.ge.u32 	%p46, %r82, %r78;
	@%p46 bra 	$L__BB0_62;
	st.shared.u32 	[%r16], %r82;
	mov.b16 	%rs15, 1;
	st.shared.u8 	[_ZZ19inter_tile_labelingPjPbE14someoneFoundIt], %rs15;
	bar.sync 	0;
$L__BB0_62:
	setp.eq.s32 	%p47, %r22, 2;
	@%p47 bra 	$L__BB0_66;
	ld.shared.u32 	%r83, [%r17];
	add.s32 	%r263, %r81, %r80;
	ld.shared.u32 	%r264, [%r263];
	setp.ne.s32 	%p48, %r83, %r264;
	@%p48 bra 	$L__BB0_66;
	shl.b32 	%r265, %r1, 1;
	add.s32 	%r266, %r79, %r265;
	add.s32 	%r267, %r5, %r266;
	shl.b32 	%r268, %r267, 2;
	add.s32 	%r270, %r250, %r268;
	ld.shared.u32 	%r84, [%r270+-4];
	setp.ge.u32 	%p49, %r84, %r83;
	@%p49 bra 	$L__BB0_66;
	st.shared.u32 	[%r16], %r84;
	mov.b16 	%rs16, 1;
	st.shared.u8 	[_ZZ19inter_tile_labelingPjPbE14someoneFoundIt], %rs16;
	bar.sync 	0;
$L__BB0_66:
	setp.lt.s32 	%p50, %r15, 0;
	@%p50 bra 	$L__BB0_94;
	setp.lt.u32 	%p51, %r2, 4;
	mov.b32 	%r355, 0;
	@%p51 bra 	$L__BB0_82;
	mov.b32 	%r351, 0;
$L__BB0_69:
	ld.shared.u32 	%r353, [%r17];
	mad.lo.s32 	%r273, %r1, %r351, %r1;
	add.s32 	%r87, %r8, %r273;
	shl.b32 	%r274, %r87, 2;
	mov.u32 	%r275, lm_sh;
	add.s32 	%r88, %r275, %r274;
	ld.shared.u32 	%r276, [%r88+-4];
	setp.ne.s32 	%p52, %r353, %r276;
	@%p52 bra 	$L__BB0_72;
	mad.lo.s32 	%r277, %r351, %r1, %r6;
	shl.b32 	%r278, %r277, 2;
	add.s32 	%r280, %r275, %r278;
	ld.shared.u32 	%r89, [%r280];
	setp.ge.u32 	%p53, %r89, %r353;
	@%p53 bra 	$L__BB0_72;
	st.shared.u32 	[%r16], %r89;
	mov.b16 	%rs17, 1;
	st.shared.u8 	[_ZZ19inter_tile_labelingPjPbE14someoneFoundIt], %rs17;
	bar.sync 	0;
	ld.shared.u32 	%r353, [%r17];
$L__BB0_72:
	add.s32 	%r92, %r87, %r1;
	shl.b32 	%r93, %r1, 2;
	add.s32 	%r94, %r88, %r93;
	ld.shared.u32 	%r281, [%r94+-4];
	setp.ne.s32 	%p54, %r353, %r281;
	@%p54 bra 	$L__BB0_75;
	sub.s32 	%r282, %r87, %r5;
	shl.b32 	%r283, %r282, 2;
	mov.u32 	%r284, lm_sh;
	add.s32 	%r285, %r284, %r283;
	ld.shared.u32 	%r95, [%r285];
	setp.ge.u32 	%p55, %r95, %r353;
	@%p55 bra 	$L__BB0_75;
	st.shared.u32 	[%r16], %r95;
	mov.b16 	%rs18, 1;
	st.shared.u8 	[_ZZ19inter_tile_labelingPjPbE14someoneFoundIt], %rs18;
	bar.sync 	0;
	ld.shared.u32 	%r353, [%r17];
$L__BB0_75:
	add.s32 	%r98, %r94, %r93;
	ld.shared.u32 	%r286, [%r98+-4];
	setp.ne.s32 	%p56, %r353, %r286;
	@%p56 bra 	$L__BB0_78;
	sub.s32 	%r287, %r92, %r5;
	shl.b32 	%r288, %r287, 2;
	mov.u32 	%r289, lm_sh;
	add.s32 	%r290, %r289, %r288;
	ld.shared.u32 	%r99, [%r290];
	setp.ge.u32 	%p57, %r99, %r353;
	@%p57 bra 	$L__BB0_78;
	st.shared.u32 	[%r16], %r99;
	mov.b16 	%rs19, 1;
	st.shared.u8 	[_ZZ19inter_tile_labelingPjPbE14someoneFoundIt], %rs19;
	bar.sync 	0;
	ld.shared.u32 	%r353, [%r17];
$L__BB0_78:
	add.s32 	%r351, %r351, 4;
	add.s32 	%r291, %r98, %r93;
	ld.shared.u32 	%r292, [%r291+-4];
	setp.ne.s32 	%p58, %r353, %r292;
	@%p58 bra 	$L__BB0_81;
	add.s32 	%r293, %r92, %r1;
	sub.s32 	%r294, %r293, %r5;
	shl.b32 	%r295, %r294, 2;
	mov.u32 	%r296, lm_sh;
	add.s32 	%r297, %r296, %r295;
	ld.shared.u32 	%r103, [%r297];
	setp.ge.u32 	%p59, %r103, %r353;
	@%p59 bra 	$L__BB0_81;
	st.shared.u32 	[%r16], %r103;
	mov.b16 	%rs20, 1;
	st.shared.u8 	[_ZZ19inter_tile_labelingPjPbE14someoneFoundIt], %rs20;
	bar.sync 	0;
$L__BB0_81:
	setp.ne.s32 	%p60, %r351, %r23;
	mov.u32 	%r355, %r23;
	@%p60 bra 	$L__BB0_69;
$L__BB0_82:
	setp.eq.s32 	%p61, %r22, 0;
	@%p61 bra 	$L__BB0_94;
	ld.shared.u32 	%r105, [%r17];
	mad.lo.s32 	%r298, %r1, %r355, %r1;
	add.s32 	%r106, %r8, %r298;
	shl.b32 	%r299, %r106, 2;
	mov.u32 	%r300, lm_sh;
	add.s32 	%r107, %r300, %r299;
	ld.shared.u32 	%r301, [%r107+-4];
	setp.ne.s32 	%p62, %r105, %r301;
	@%p62 bra 	$L__BB0_86;
	mad.lo.s32 	%r302, %r355, %r1, %r6;
	shl.b32 	%r303, %r302, 2;
	add.s32 	%r305, %r300, %r303;
	ld.shared.u32 	%r108, [%r305];
	setp.ge.u32 	%p63, %r108, %r105;
	@%p63 bra 	$L__BB0_86;
	st.shared.u32 	[%r16], %r108;
	mov.b16 	%rs21, 1;
	st.shared.u8 	[_ZZ19inter_tile_labelingPjPbE14someoneFoundIt], %rs21;
	bar.sync 	0;
$L__BB0_86:
	setp.eq.s32 	%p64, %r22, 1;
	@%p64 bra 	$L__BB0_94;
	ld.shared.u32 	%r109, [%r17];
	shl.b32 	%r110, %r1, 2;
	add.s32 	%r111, %r107, %r110;
	ld.shared.u32 	%r306, [%r111+-4];
	setp.ne.s32 	%p65, %r109, %r306;
	@%p65 bra 	$L__BB0_90;
	sub.s32 	%r307, %r106, %r5;
	shl.b32 	%r308, %r307, 2;
	add.s32 	%r310, %r300, %r308;
	ld.shared.u32 	%r112, [%r310];
	setp.ge.u32 	%p66, %r112, %r109;
	@%p66 bra 	$L__BB0_90;
	st.shared.u32 	[%r16], %r112;
	mov.b16 	%rs22, 1;
	st.shared.u8 	[_ZZ19inter_tile_labelingPjPbE14someoneFoundIt], %rs22;
	bar.sync 	0;
$L__BB0_90:
	setp.eq.s32 	%p67, %r22, 2;
	@%p67 bra 	$L__BB0_94;
	ld.shared.u32 	%r113, [%r17];
	add.s32 	%r311, %r111, %r110;
	ld.shared.u32 	%r312, [%r311+-4];
	setp.ne.s32 	%p68, %r113, %r312;
	@%p68 bra 	$L__BB0_94;
	add.s32 	%r313, %r106, %r1;
	sub.s32 	%r314, %r313, %r5;
	shl.b32 	%r315, %r314, 2;
	add.s32 	%r317, %r300, %r315;
	ld.shared.u32 	%r114, [%r317];
	setp.ge.u32 	%p69, %r114, %r113;
	@%p69 bra 	$L__BB0_94;
	st.shared.u32 	[%r16], %r114;
	mov.b16 	%rs23, 1;
	st.shared.u8 	[_ZZ19inter_tile_labelingPjPbE14someoneFoundIt], %rs23;
	bar.sync 	0;
$L__BB0_94:
	setp.lt.s32 	%p70, %r14, 0;
	@%p70 bra 	$L__BB0_122;
	setp.lt.u32 	%p71, %r1, 4;
	mov.b32 	%r360, 0;
	@%p71 bra 	$L__BB0_110;
	mov.b32 	%r356, 0;
$L__BB0_97:
	ld.shared.u32 	%r358, [%r17];
	add.s32 	%r320, %r19, %r356;
	shl.b32 	%r321, %r320, 2;
	mov.u32 	%r322, lm_sh;
	add.s32 	%r117, %r322, %r321;
	ld.shared.u32 	%r323, [%r117];
	setp.ne.s32 	%p72, %r358, %r323;
	add.s32 	%r324, %r7, %r356;
	shl.b32 	%r325, %r324, 2;
	add.s32 	%r118, %r322, %r325;
	@%p72 bra 	$L__BB0_100;
	ld.shared.u32 	%r119, [%r118];
	setp.ge.u32 	%p73, %r119, %r358;
	@%p73 bra 	$L__BB0_100;
	st.shared.u32 	[%r16], %r119;
	mov.b16 	%rs24, 1;
	st.shared.u8 	[_ZZ19inter_tile_labelingPjPbE14someoneFoundIt], %rs24;
	bar.sync 	0;
	ld.shared.u32 	%r358, [%r17];
$L__BB0_100:
	ld.shared.u32 	%r326, [%r117+4];
	setp.ne.s32 	%p74, %r358, %r326;
	@%p74 bra 	$L__BB0_103;
	ld.shared.u32 	%r122, [%r118+4];
	setp.ge.u32 	%p75, %r122, %r358;
	@%p75 bra 	$L__BB0_103;
	st.shared.u32 	[%r16], %r122;
	mov.b16 	%rs25, 1;
	st.shared.u8 	[_ZZ19inter_tile_labelingPjPbE14someoneFoundIt], %rs25;
	bar.sync 	0;
	ld.shared.u32 	%r358, [%r17];
$L__BB0_103:
	ld.shared.u32 	%r327, [%r117+8];
	setp.ne.s32 	%p76, %r358, %r327;
	@%p76 bra 	$L__BB0_106;
	ld.shared.u32 	%r125, [%r118+8];
	setp.ge.u32 	%p77, %r125, %r358;
	@%p77 bra 	$L__BB0_106;
	st.shared.u32 	[%r16], %r125;
	mov.b16 	%rs26, 1;
	st.shared.u8 	[_ZZ19inter_tile_labelingPjPbE14someoneFoundIt], %rs26;
	bar.sync 	0;
	ld.shared.u32 	%r358, [%r17];
$L__BB0_106:
	ld.shared.u32 	%r328, [%r117+12];
	setp.ne.s32 	%p78, %r358, %r328;
	@%p78 bra 	$L__BB0_109;
	ld.shared.u32 	%r128, [%r118+12];
	setp.ge.u32 	%p79, %r128, %r358;
	@%p79 bra 	$L__BB0_109;
	st.shared.u32 	[%r16], %r128;
	mov.b16 	%rs27, 1;
	st.shared.u8 	[_ZZ19inter_tile_labelingPjPbE14someoneFoundIt], %rs27;
	bar.sync 	0;
$L__BB0_109:
	add.s32 	%r356, %r356, 4;
	setp.ne.s32 	%p80, %r356, %r21;
	mov.u32 	%r360, %r21;
	@%p80 bra 	$L__BB0_97;
$L__BB0_110:
	setp.eq.s32 	%p81, %r20, 0;
	@%p81 bra 	$L__BB0_122;
	ld.shared.u32 	%r131, [%r17];
	add.s32 	%r329, %r19, %r360;
	shl.b32 	%r330, %r329, 2;
	mov.u32 	%r331, lm_sh;
	add.s32 	%r132, %r331, %r330;
	ld.shared.u32 	%r332, [%r132];
	setp.ne.s32 	%p82, %r131, %r332;
	add.s32 	%r333, %r7, %r360;
	shl.b32 	%r334, %r333, 2;
	add.s32 	%r133, %r331, %r334;
	@%p82 bra 	$L__BB0_114;
	ld.shared.u32 	%r134, [%r133];
	setp.ge.u32 	%p83, %r134, %r131;
	@%p83 bra 	$L__BB0_114;
	st.shared.u32 	[%r16], %r134;
	mov.b16 	%rs28, 1;
	st.shared.u8 	[_ZZ19inter_tile_labelingPjPbE14someoneFoundIt], %rs28;
	bar.sync 	0;
$L__BB0_114:
	setp.eq.s32 	%p84, %r20, 1;
	@%p84 bra 	$L__BB0_122;
	ld.shared.u32 	%r135, [%r17];
	ld.shared.u32 	%r335, [%r132+4];
	setp.ne.s32 	%p85, %r135, %r335;
	@%p85 bra 	$L__BB0_118;
	ld.shared.u32 	%r136, [%r133+4];
	setp.ge.u32 	%p86, %r136, %r135;
	@%p86 bra 	$L__BB0_118;
	st.shared.u32 	[%r16], %r136;
	mov.b16 	%rs29, 1;
	st.shared.u8 	[_ZZ19inter_tile_labelingPjPbE14someoneFoundIt], %rs29;
	bar.sync 	0;
$L__BB0_118:
	setp.eq.s32 	%p87, %r20, 2;
	@%p87 bra 	$L__BB0_122;
	ld.shared.u32 	%r137, [%r17];
	ld.shared.u32 	%r336, [%r132+8];
	setp.ne.s32 	%p88, %r137, %r336;
	@%p88 bra 	$L__BB0_122;
	ld.shared.u32 	%r138, [%r133+8];
	setp.ge.u32 	%p89, %r138, %r137;
	@%p89 bra 	$L__BB0_122;
	st.shared.u32 	[%r16], %r138;
	mov.b16 	%rs30, 1;
	st.shared.u8 	[_ZZ19inter_tile_labelingPjPbE14someoneFoundIt], %rs30;
	bar.sync 	0;
$L__BB0_122:
	ld.shared.u8 	%rs31, [_ZZ19inter_tile_labelingPjPbE14someoneFoundIt];
	setp.eq.s16 	%p90, %rs31, 0;
	@%p90 bra 	$L__BB0_124;
	mov.b16 	%rs32, 1;
	st.global.u8 	[%rd2], %rs32;
$L__BB0_124:
	ld.shared.u32 	%r337, [%r16];
	st.shared.u32 	[%r17], %r337;
	bar.sync 	0;
	ld.shared.u8 	%rs33, [_ZZ19inter_tile_labelingPjPbE14someoneFoundIt];
	setp.ne.s16 	%p91, %rs33, 0;
	@%p91 bra 	$L__BB0_10;
$L__BB0_125:
	ld.shared.u32 	%r338, [%r16];
	st.global.u32 	[%rd3], %r338;
	bar.sync 	0;
	ret;

}
	// .globl	_Z15linearize_tilesPhj
.visible .entry _Z15linearize_tilesPhj(
	.param .u64 .ptr .align 1 _Z15linearize_tilesPhj_param_0,
	.param .u32 _Z15linearize_tilesPhj_param_1
)
{
	.reg .pred 	%p<2>;
	.reg .b16 	%rs<3>;
	.reg .b32 	%r<26>;
	.reg .b64 	%rd<7>;

	ld.param.u64 	%rd1, [_Z15linearize_tilesPhj_param_0];
	ld.param.u32 	%r4, [_Z15linearize_tilesPhj_param_1];
	mov.u32 	%r5, %tid.y;
	mov.u32 	%r6, %tid.x;
	mov.u32 	%r7, %ntid.x;
	mov.u32 	%r8, %ntid.y;
	mov.u32 	%r9, %ctaid.x;
	mov.u32 	%r10, %ctaid.y;
	mov.u32 	%r11, %nctaid.x;
	mov.u32 	%r12, %nctaid.y;
	mad.lo.s32 	%r13, %r11, %r10, %r9;
	mad.lo.s32 	%r1, %r7, %r5, %r6;
	add.s32 	%r14, %r7, -1;
	div.u32 	%r15, %r13, %r11;
	mul.lo.s32 	%r16, %r15, %r11;
	sub.s32 	%r17, %r13, %r16;
	add.s32 	%r18, %r8, -1;
	mad.lo.s32 	%r19, %r15, %r18, %r5;
	mad.lo.s32 	%r20, %r17, %r14, %r6;
	mad.lo.s32 	%r2, %r19, %r4, %r20;
	mul.lo.s32 	%r21, %r8, %r7;
	mul.lo.s32 	%r3, %r21, %r13;
	mul.lo.s32 	%r22, %r11, %r12;
	setp.ge.u32 	%p1, %r13, %r22;
	@%p1 bra 	$L__BB1_2;
	cvta.to.global.u64 	%rd2, %rd1;
	cvt.u64.u32 	%rd3, %r2;
	add.s64 	%rd4, %rd2, %rd3;
	ld.global.u8 	%rs1, [%rd4];
	mov.u32 	%r23, urban_sh;
	add.s32 	%r24, %r23, %r1;
	st.shared.u8 	[%r24], %rs1;
	bar.sync 	0;
	ld.shared.u8 	%rs2, [%r24];
	add.s32 	%r25, %r3, %r1;
	cvt.u64.u32 	%rd5, %r25;
	add.s64 	%rd6, %rd2, %rd5;
	st.global.u8 	[%rd6], %rs2;
	bar.sync 	0;
$L__BB1_2:
	ret;

}
	// .globl	_Z19intra_tile_labelingPKhjPj
.visible .entry _Z19intra_tile_labelingPKhjPj(
	.param .u64 .ptr .align 1 _Z19intra_tile_labelingPKhjPj_param_0,
	.param .u32 _Z19intra_tile_labelingPKhjPj_param_1,
	.param .u64 .ptr .align 1 _Z19intra_tile_labelingPKhjPj_param_2
)
{
	.reg .pred 	%p<35>;
	.reg .b16 	%rs<12>;
	.reg .b32 	%r<52>;
	.reg .b64 	%rd<9>;
	// demoted variable
	.shared .align 1 .u8 _ZZ19intra_tile_labelingPKhjPjE5found;
	ld.param.u64 	%rd1, [_Z19intra_tile_labelingPKhjPj_param_0];
	ld.param.u32 	%r21, [_Z19intra_tile_labelingPKhjPj_param_1];
	ld.param.u64 	%rd2, [_Z19intra_tile_labelingPKhjPj_param_2];
	mov.u32 	%r1, %tid.y;
	mov.u32 	%r2, %tid.x;
	mov.u32 	%r3, %ntid.x;
	mov.u32 	%r22, %ntid.y;
	mov.u32 	%r23, %ctaid.x;
	mov.u32 	%r24, %ctaid.y;
	mov.u32 	%r25, %nctaid.x;
	mov.u32 	%r26, %nctaid.y;
	mad.lo.s32 	%r27, %r25, %r24, %r23;
	mul.lo.s32 	%r4, %r3, %r1;
	add.s32 	%r5, %r4, %r2;
	add.s32 	%r6, %r3, -1;
	div.u32 	%r28, %r27, %r25;
	mul.lo.s32 	%r29, %r28, %r25;
	sub.s32 	%r30, %r27, %r29;
	add.s32 	%r7, %r22, -1;
	mad.lo.s32 	%r31, %r28, %r7, %r1;
	mad.lo.s32 	%r32, %r30, %r6, %r2;
	mad.lo.s32 	%r8, %r31, %r21, %r32;
	mul.lo.s32 	%r33, %r22, %r3;
	mad.lo.s32 	%r9, %r33, %r27, %r5;
	mul.lo.s32 	%r34, %r25, %r26;
	setp.ge.u32 	%p4, %r27, %r34;
	@%p4 bra 	$L__BB2_36;
	cvta.to.global.u64 	%rd3, %rd1;
	shl.b32 	%r35, %r5, 2;
	mov.u32 	%r36, lab_mat_sh;
	add.s32 	%r10, %r36, %r35;
	cvt.u64.u32 	%rd4, %r8;
	add.s64 	%rd5, %rd3, %rd4;
	ld.global.u8 	%rs1, [%rd5];
	setp.eq.s16 	%p5, %rs1, 1;
	selp.b32 	%r37, %r9, 0, %p5;
	st.shared.u32 	[%r10], %r37;
	bar.sync 	0;
	setp.ne.s32 	%p6, %r2, 0;
	setp.ne.s32 	%p7, %r1, 0;
	and.pred  	%p1, %p6, %p7;
	sub.s32 	%r39, %r4, %r3;
	add.s32 	%r40, %r2, %r39;
	shl.b32 	%r41, %r40, 2;
	add.s32 	%r11, %r36, %r41;
	setp.lt.u32 	%p8, %r2, %r6;
	and.pred  	%p2, %p7, %p8;
	setp.lt.u32 	%p9, %r1, %r7;
	and.pred  	%p3, %p6, %p9;
	shl.b32 	%r42, %r3, 2;
	add.s32 	%r12, %r10, %r42;
	not.pred 	%p10, %p1;
	not.pred 	%p16, %p2;
	not.pred 	%p25, %p3;
$L__BB2_2:
	mov.b16 	%rs2, 0;
	st.shared.u8 	[_ZZ19intra_tile_labelingPKhjPjE5found], %rs2;
	@%p10 bra 	$L__BB2_6;
	ld.shared.u32 	%r13, [%r11+-4];
	setp.eq.s32 	%p12, %r13, 0;
	@%p12 bra 	$L__BB2_7;
	ld.shared.u32 	%r43, [%r10];
	setp.ge.u32 	%p13, %r13, %r43;
	@%p13 bra 	$L__BB2_7;
	st.shared.u32 	[%r10], %r13;
	mov.b16 	%rs3, 1;
	st.shared.u8 	[_ZZ19intra_tile_labelingPKhjPjE5found], %rs3;
	bra.uni 	$L__BB2_7;
$L__BB2_6:
	setp.eq.s32 	%p11, %r1, 0;
	@%p11 bra 	$L__BB2_10;
$L__BB2_7:
	ld.shared.u32 	%r14, [%r11];
	setp.eq.s32 	%p14, %r14, 0;
	@%p14 bra 	$L__BB2_10;
	ld.shared.u32 	%r44, [%r10];
	setp.ge.u32 	%p15, %r14, %r44;
	@%p15 bra 	$L__BB2_10;
	st.shared.u32 	[%r10], %r14;
	mov.b16 	%rs4, 1;
	st.shared.u8 	[_ZZ19intra_tile_labelingPKhjPjE5found], %rs4;
$L__BB2_10:
	@%p16 bra 	$L__BB2_14;
	ld.shared.u32 	%r15, [%r11+4];
	setp.eq.s32 	%p17, %r15, 0;
	@%p17 bra 	$L__BB2_14;
	ld.shared.u32 	%r45, [%r10];
	setp.ge.u32 	%p18, %r15, %r45;
	@%p18 bra 	$L__BB2_14;
	st.shared.u32 	[%r10], %r15;
	mov.b16 	%rs5, 1;
	st.shared.u8 	[_ZZ19intra_tile_labelingPKhjPjE5found], %rs5;
$L__BB2_14:
	setp.eq.s32 	%p19, %r2, 0;
	@%p19 bra 	$L__BB2_18;
	ld.shared.u32 	%r16, [%r10+-4];
	setp.eq.s32 	%p20, %r16, 0;
	@%p20 bra 	$L__BB2_18;
	ld.shared.u32 	%r46, [%r10];
	setp.ge.u32 	%p21, %r16, %r46;
	@%p21 bra 	$L__BB2_18;
	st.shared.u32 	[%r10], %r16;
	mov.b16 	%rs6, 1;
	st.shared.u8 	[_ZZ19intra_tile_labelingPKhjPjE5found], %rs6;
$L__BB2_18:
	setp.ge.u32 	%p22, %r2, %r6;
	@%p22 bra 	$L__BB2_22;
	ld.shared.u32 	%r17, [%r10+4];
	setp.eq.s32 	%p23, %r17, 0;
	@%p23 bra 	$L__BB2_22;
	ld.shared.u32 	%r47, [%r10];
	setp.ge.u32 	%p24, %r17, %r47;
	@%p24 bra 	$L__BB2_22;
	st.shared.u32 	[%r10], %r17;
	mov.b16 	%rs7, 1;
	st.shared.u8 	[_ZZ19intra_tile_labelingPKhjPjE5found], %rs7;
$L__BB2_22:
	@%p25 bra 	$L__BB2_26;
	ld.shared.u32 	%r18, [%r12+-4];
	setp.eq.s32 	%p26, %r18, 0;
	@%p26 bra 	$L__BB2_26;
	ld.shared.u32 	%r48, [%r10];
	setp.ge.u32 	%p27, %r18, %r48;
	@%p27 bra 	$L__BB2_26;
	st.shared.u32 	[%r10], %r18;
	mov.b16 	%rs8, 1;
	st.shared.u8 	[_ZZ19intra_tile_labelingPKhjPjE5found], %rs8;
$L__BB2_26:
	setp.ge.u32 	%p28, %r1, %r7;
	@%p28 bra 	$L__BB2_34;
	ld.shared.u32 	%r19, [%r12];
	setp.eq.s32 	%p29, %r19, 0;
	@%p29 bra 	$L__BB2_30;
	ld.shared.u32 	%r49, [%r10];
	setp.ge.u32 	%p30, %r19, %r49;
	@%p30 bra 	$L__BB2_30;
	st.shared.u32 	[%r10], %r19;
	mov.b16 	%rs9, 1;
	st.shared.u8 	[_ZZ19intra_tile_labelingPKhjPjE5found], %rs9;
$L__BB2_30:
	setp.ge.u32 	%p31, %r2, %r6;
	@%p31 bra 	$L__BB2_34;
	ld.shared.u32 	%r20, [%r12+4];
	setp.eq.s32 	%p32, %r20, 0;
	@%p32 bra 	$L__BB2_34;
	ld.shared.u32 	%r50, [%r10];
	setp.ge.u32 	%p33, %r20, %r50;
	@%p33 bra 	$L__BB2_34;
	st.shared.u32 	[%r10], %r20;
	mov.b16 	%rs10, 1;
	st.shared.u8 	[_ZZ19intra_tile_labelingPKhjPjE5found], %rs10;
$L__BB2_34:
	bar.sync 	0;
	ld.shared.u8 	%rs11, [_ZZ19intra_tile_labelingPKhjPjE5found];
	setp.ne.s16 	%p34, %rs11, 0;
	@%p34 bra 	$L__BB2_2;
	ld.shared.u32 	%r51, [%r10];
	cvta.to.global.u64 	%rd6, %rd2;
	mul.wide.u32 	%rd7, %r9, 4;
	add.s64 	%rd8, %rd6, %rd7;
	st.global.u32 	[%rd8], %r51;
$L__BB2_36:
	ret;

}
	// .globl	_Z23intra_tile_labeling_optPKhjPj
.visible .entry _Z23intra_tile_labeling_optPKhjPj(
	.param .u64 .ptr .align 1 _Z23intra_tile_labeling_optPKhjPj_param_0,
	.param .u32 _Z23intra_tile_labeling_optPKhjPj_param_1,
	.param .u64 .ptr .align 1 _Z23intra_tile_labeling_optPKhjPj_param_2
)
{
	.reg .pred 	%p<8>;
	.reg .b16 	%rs<5>;
	.reg .b32 	%r<59>;
	.reg .b64 	%rd<9>;
	// demoted variable
	.shared .align 1 .u8 _ZZ23intra_tile_labeling_optPKhjPjE5found_$_0;
	ld.param.u64 	%rd1, [_Z23intra_tile_labeling_optPKhjPj_param_0];
	ld.param.u32 	%r11, [_Z23intra_tile_labeling_optPKhjPj_param_1];
	ld.param.u64 	%rd2, [_Z23intra_tile_labeling_optPKhjPj_param_2];
	mov.u32 	%r12, %tid.y;
	mov.u32 	%r13, %tid.x;
	mov.u32 	%r1, %ntid.x;
	mov.u32 	%r14, %ntid.y;
	mov.u32 	%r15, %ctaid.x;
	mov.u32 	%r16, %ctaid.y;
	mov.u32 	%r17, %nctaid.x;
	mov.u32 	%r18, %nctaid.y;
	mad.lo.s32 	%r19, %r17, %r16, %r15;
	add.s32 	%r20, %r1, -1;
	div.u32 	%r21, %r19, %r17;
	mul.lo.s32 	%r22, %r21, %r17;
	sub.s32 	%r23, %r19, %r22;
	add.s32 	%r24, %r14, -1;
	mad.lo.s32 	%r25, %r21, %r24, %r12;
	mad.lo.s32 	%r26, %r23, %r20, %r13;
	mad.lo.s32 	%r2, %r25, %r11, %r26;
	mad.lo.s32 	%r27, %r19, %r14, %r12;
	mad.lo.s32 	%r3, %r27, %r1, %r13;
	add.s32 	%r28, %r1, 2;
	mad.lo.s32 	%r29, %r28, %r12, %r28;
	add.s32 	%r4, %r13, %r29;
	mul.lo.s32 	%r30, %r17, %r18;
	setp.ge.u32 	%p1, %r19, %r30;
	@%p1 bra 	$L__BB3_12;
	cvta.to.global.u64 	%rd3, %rd1;
	shl.b32 	%r31, %r4, 2;
	mov.u32 	%r32, lab_mat_sh;
	add.s32 	%r5, %r32, %r31;
	cvt.u64.u32 	%rd4, %r2;
	add.s64 	%rd5, %rd3, %rd4;
	ld.global.u8 	%rs1, [%rd5];
	setp.ne.s16 	%p2, %rs1, 1;
	setp.eq.s16 	%p3, %rs1, 1;
	selp.b32 	%r33, 1, -1, %p3;
	st.shared.u32 	[%r5+4], %r33;
	bar.sync 	0;
	@%p2 bra 	$L__BB3_3;
	st.shared.u32 	[%r5+4], %r3;
$L__BB3_3:
	sub.s32 	%r34, %r4, %r1;
	shl.b32 	%r35, %r34, 2;
	add.s32 	%r37, %r35, %r32;
	add.s32 	%r6, %r37, -12;
	shl.b32 	%r38, %r1, 2;
	add.s32 	%r39, %r38, %r5;
	add.s32 	%r7, %r39, 4;
	mov.u32 	%r57, %r3;
	mov.u32 	%r58, %r57;
$L__BB3_4:
	setp.eq.s16 	%p4, %rs1, 0;
	mov.b16 	%rs2, 0;
	st.shared.u8 	[_ZZ23intra_tile_labeling_optPKhjPjE5found_$_0], %rs2;
	bar.sync 	0;
	@%p4 bra 	$L__BB3_6;
	ld.shared.u32 	%r40, [%r6+4];
	min.u32 	%r41, %r57, %r40;
	ld.shared.u32 	%r42, [%r6+8];
	min.u32 	%r43, %r41, %r42;
	ld.shared.u32 	%r44, [%r6+12];
	min.u32 	%r45, %r43, %r44;
	ld.shared.u32 	%r46, [%r5];
	min.u32 	%r47, %r45, %r46;
	ld.shared.u32 	%r48, [%r5+8];
	min.u32 	%r49, %r47, %r48;
	ld.shared.u32 	%r50, [%r7+4];
	min.u32 	%r51, %r49, %r50;
	ld.shared.u32 	%r52, [%r7+8];
	min.u32 	%r53, %r51, %r52;
	ld.shared.u32 	%r54, [%r7+12];
	min.u32 	%r58, %r53, %r54;
$L__BB3_6:
	bar.sync 	0;
	setp.le.u32 	%p5, %r57, %r58;
	@%p5 bra 	$L__BB3_8;
	atom.shared.min.u32 	%r55, [%r5+4], %r58;
	mov.b16 	%rs3, 1;
	st.shared.u8 	[_ZZ23intra_tile_labeling_optPKhjPjE5found_$_0], %rs3;
$L__BB3_8:
	bar.sync 	0;
	ld.shared.u8 	%rs4, [_ZZ23intra_tile_labeling_optPKhjPjE5found_$_0];
	setp.ne.s16 	%p6, %rs4, 0;
	mov.u32 	%r57, %r58;
	@%p6 bra 	$L__BB3_4;
	setp.ne.s16 	%p7, %rs1, 1;
	@%p7 bra 	$L__BB3_11;
	ld.shared.u32 	%r56, [%r5+4];
	cvta.to.global.u64 	%rd6, %rd2;
	mul.wide.u32 	%rd7, %r3, 4;
	add.s64 	%rd8, %rd6, %rd7;
	st.global.u32 	[%rd8], %r56;
$L__BB3_11:
	bar.sync 	0;
$L__BB3_12:
	ret;

}
	// .globl	_Z24intra_tile_labeling_opt2PKhjPj
.visible .entry _Z24intra_tile_labeling_opt2PKhjPj(
	.param .u64 .ptr .align 1 _Z24intra_tile_labeling_opt2PKhjPj_param_0,
	.param .u32 _Z24intra_tile_labeling_opt2PKhjPj_param_1,
	.param .u64 .ptr .align 1 _Z24intra_tile_labeling_opt2PKhjPj_param_2
)
{
	.reg .pred 	%p<10>;
	.reg .b16 	%rs<5>;
	.reg .b32 	%r<80>;
	.reg .b32 	%f<25>;
	.reg .b64 	%rd<9>;
	// demoted variable
	.shared .align 1 .u8 _ZZ24intra_tile_labeling_opt2PKhjPjE5found;
	ld.param.u64 	%rd1, [_Z24intra_tile_labeling_opt2PKhjPj_param_0];
	ld.param.u32 	%r16, [_Z24intra_tile_labeling_opt2PKhjPj_param_1];
	ld.param.u64 	%rd2, [_Z24intra_tile_labeling_opt2PKhjPj_param_2];
	mov.u32 	%r1, %tid.y;
	mov.u32 	%r2, %tid.x;
	mov.u32 	%r3, %ntid.x;
	mov.u32 	%r4, %ntid.y;
	mov.u32 	%r17, %ctaid.x;
	mov.u32 	%r18, %ctaid.y;
	mov.u32 	%r19, %nctaid.x;
	mov.u32 	%r20, %nctaid.y;
	mad.lo.s32 	%r21, %r19, %r18, %r17;
	mul.lo.s32 	%r22, %r19, %r20;
	add.s32 	%r23, %r3, -1;
	div.u32 	%r24, %r21, %r19;
	mul.lo.s32 	%r25, %r24, %r19;
	sub.s32 	%r26, %r21, %r25;
	add.s32 	%r27, %r4, -1;
	mad.lo.s32 	%r28, %r24, %r27, %r1;
	mad.lo.s32 	%r29, %r26, %r23, %r2;
	mad.lo.s32 	%r5, %r28, %r16, %r29;
	mad.lo.s32 	%r30, %r21, %r4, %r1;
	mad.lo.s32 	%r6, %r30, %r3, %r2;
	add.s32 	%r7, %r3, 2;
	mad.lo.s32 	%r8, %r7, %r1, %r7;
	add.s32 	%r9, %r8, %r2;
	setp.ge.u32 	%p1, %r21, %r22;
	@%p1 bra 	$L__BB4_18;
	shl.b32 	%r31, %r9, 2;
	mov.u32 	%r32, lab_mat_sh;
	add.s32 	%r10, %r32, %r31;
	mov.b32 	%r33, -1;
	st.shared.u32 	[%r10+4], %r33;
	or.b32  	%r34, %r2, %r1;
	setp.ne.s32 	%p2, %r34, 0;
	@%p2 bra 	$L__BB4_3;
	mov.b32 	%r35, -1;
	st.shared.u32 	[lab_mat_sh], %r35;
	shl.b32 	%r37, %r3, 2;
	add.s32 	%r38, %r32, %r37;
	st.shared.u32 	[%r38+4], %r35;
	mad.lo.s32 	%r39, %r7, %r4, %r7;
	shl.b32 	%r40, %r39, 2;
	add.s32 	%r41, %r32, %r40;
	st.shared.u32 	[%r41], %r35;
	shl.b32 	%r42, %r7, 2;
	add.s32 	%r43, %r41, %r42;
	st.shared.u32 	[%r43+-4], %r35;
$L__BB4_3:
	setp.ge.u32 	%p3, %r2, %r3;
	@%p3 bra 	$L__BB4_5;
	shl.b32 	%r44, %r2, 2;
	add.s32 	%r46, %r32, %r44;
	mov.b32 	%r47, -1;
	st.shared.u32 	[%r46+4], %r47;
	mad.lo.s32 	%r48, %r7, %r4, %r7;
	shl.b32 	%r49, %r48, 2;
	add.s32 	%r50, %r46, %r49;
	st.shared.u32 	[%r50+4], %r47;
$L__BB4_5:
	setp.ge.u32 	%p4, %r1, %r4;
	@%p4 bra 	$L__BB4_7;
	shl.b32 	%r51, %r8, 2;
	add.s32 	%r53, %r32, %r51;
	mov.b32 	%r54, -1;
	st.shared.u32 	[%r53], %r54;
	shl.b32 	%r55, %r3, 2;
	add.s32 	%r56, %r53, %r55;
	st.shared.u32 	[%r56+4], %r54;
$L__BB4_7:
	cvt.u64.u32 	%rd3, %r5;
	cvta.to.global.u64 	%rd4, %rd1;
	add.s64 	%rd5, %rd4, %rd3;
	ld.global.u8 	%rs1, [%rd5];
	bar.sync 	0;
	setp.ne.s16 	%p5, %rs1, 1;
	@%p5 bra 	$L__BB4_9;
	st.shared.u32 	[%r10+4], %r6;
$L__BB4_9:
	bar.sync 	0;
	add.s32 	%r57, %r10, 4;
	ld.shared.u32 	%r79, [%r10+4];
	sub.s32 	%r58, %r9, %r3;
	shl.b32 	%r59, %r58, 2;
	add.s32 	%r61, %r59, %r32;
	add.s32 	%r12, %r61, -12;
	shl.b32 	%r62, %r3, 2;
	add.s32 	%r13, %r57, %r62;
$L__BB4_10:
	setp.ne.s16 	%p6, %rs1, 1;
	mov.b16 	%rs2, 0;
	st.shared.u8 	[_ZZ24intra_tile_labeling_opt2PKhjPjE5found], %rs2;
	ld.shared.u32 	%r63, [%r12+4];
	ld.shared.u32 	%r64, [%r12+8];
	ld.shared.u32 	%r65, [%r12+12];
	ld.shared.u32 	%r66, [%r10];
	ld.shared.u32 	%r67, [%r10+8];
	ld.shared.u32 	%r68, [%r13+4];
	ld.shared.u32 	%r69, [%r13+8];
	ld.shared.u32 	%r70, [%r13+12];
	cvt.rn.f32.u32 	%f1, %r79;
	cvt.rn.f32.u32 	%f2, %r63;
	min.f32 	%f3, %f1, %f2;
	cvt.rzi.u32.f32 	%r71, %f3;
	cvt.rn.f32.u32 	%f4, %r71;
	cvt.rn.f32.u32 	%f5, %r64;
	min.f32 	%f6, %f4, %f5;
	cvt.rzi.u32.f32 	%r72, %f6;
	cvt.rn.f32.u32 	%f7, %r72;
	cvt.rn.f32.u32 	%f8, %r65;
	min.f32 	%f9, %f7, %f8;
	cvt.rzi.u32.f32 	%r73, %f9;
	cvt.rn.f32.u32 	%f10, %r73;
	cvt.rn.f32.u32 	%f11, %r66;
	min.f32 	%f12, %f10, %f11;
	cvt.rzi.u32.f32 	%r74, %f12;
	cvt.rn.f32.u32 	%f13, %r74;
	cvt.rn.f32.u32 	%f14, %r67;
	min.f32 	%f15, %f13, %f14;
	cvt.rzi.u32.f32 	%r75, %f15;
	cvt.rn.f32.u32 	%f16, %r75;
	cvt.rn.f32.u32 	%f17, %r68;
	min.f32 	%f18, %f16, %f17;
	cvt.rzi.u32.f32 	%r76, %f18;
	cvt.rn.f32.u32 	%f19, %r76;
	cvt.rn.f32.u32 	%f20, %r69;
	min.f32 	%f21, %f19, %f20;
	cvt.rzi.u32.f32 	%r77, %f21;
	cvt.rn.f32.u32 	%f22, %r77;
	cvt.rn.f32.u32 	%f23, %r70;
	min.f32 	%f24, %f22, %f23;
	cvt.rzi.u32.f32 	%r15, %f24;
	@%p6 bra 	$L__BB4_12;
	st.shared.u32 	[%r10+4], %r15;
$L__BB4_12:
	setp.le.u32 	%p7, %r79, %r15;
	@%p7 bra 	$L__BB4_14;
	mov.b16 	%rs3, 1;
	st.shared.u8 	[_ZZ24intra_tile_labeling_opt2PKhjPjE5found], %rs3;
$L__BB4_14:
	bar.sync 	0;
	ld.shared.u8 	%rs4, [_ZZ24intra_tile_labeling_opt2PKhjPjE5found];
	setp.eq.s16 	%p8, %rs4, 1;
	mov.u32 	%r79, %r15;
	@%p8 bra 	$L__BB4_10;
	setp.ne.s16 	%p9, %rs1, 1;
	@%p9 bra 	$L__BB4_17;
	ld.shared.u32 	%r78, [%r10+4];
	cvta.to.global.u64 	%rd6, %rd2;
	mul.wide.u32 	%rd7, %r6, 4;
	add.s64 	%rd8, %rd6, %rd7;
	st.global.u32 	[%rd8], %r78;
$L__BB4_17:
	bar.sync 	0;
$L__BB4_18:
	ret;

}
	// .globl	_Z19intra_tile_re_labeljPj
.visible .entry _Z19intra_tile_re_labeljPj(
	.param .u32 _Z19intra_tile_re_labeljPj_param_0,
	.param .u64 .ptr .align 1 _Z19intra_tile_re_labeljPj_param_1
)
{
	.reg .pred 	%p<3>;
	.reg .b32 	%r<15>;
	.reg .b64 	%rd<7>;

	ld.param.u64 	%rd3, [_Z19intra_tile_re_labeljPj_param_1];
	cvta.to.global.u64 	%rd1, %rd3;
	mov.u32 	%r3, %ctaid.x;
	mov.u32 	%r4, %ctaid.y;
	mov.u32 	%r5, %nctaid.x;
	mov.u32 	%r6, %nctaid.y;
	mad.lo.s32 	%r1, %r5, %r4, %r3;
	mul.lo.s32 	%r7, %r5, %r6;
	setp.ge.u32 	%p1, %r1, %r7;
	@%p1 bra 	$L__BB5_3;
	mov.u32 	%r8, %ntid.y;
	mov.u32 	%r9, %tid.y;
	mad.lo.s32 	%r10, %r1, %r8, %r9;
	mov.u32 	%r11, %ntid.x;
	mov.u32 	%r12, %tid.x;
	mad.lo.s32 	%r13, %r10, %r11, %r12;
	mul.wide.u32 	%rd4, %r13, 4;
	add.s64 	%rd2, %rd1, %rd4;
	ld.global.u32 	%r2, [%rd2];
	setp.eq.s32 	%p2, %r2, 0;
	@%p2 bra 	$L__BB5_3;
	mul.wide.u32 	%rd5, %r2, 4;
	add.s64 	%rd6, %rd1, %rd5;
	ld.global.u32 	%r14, [%rd6];
	st.global.u32 	[%rd2], %r14;
$L__BB5_3:
	ret;

}
	// .globl	_Z15stitching_tilesILj32EEvPjjj
.visible .entry _Z15stitching_tilesILj32EEvPjjj(
	.param .u64 .ptr .align 1 _Z15stitching_tilesILj32EEvPjjj_param_0,
	.param .u32 _Z15stitching_tilesILj32EEvPjjj_param_1,
	.param .u32 _Z15stitching_tilesILj32EEvPjjj_param_2
)
{
	.reg .pred 	%p<10>;
	.reg .b32 	%r<65>;
	.reg .b64 	%rd<19>;
	// demoted variable
	.shared .align 4 .b8 _ZZ15stitching_tilesILj32EEvPjjjE5cc_nn[128];
	// demoted variable
	.shared .align 4 .b8 _ZZ15stitching_tilesILj32EEvPjjjE5nn_ss[128];
	// demoted variable
	.shared .align 4 .b8 _ZZ15stitching_tilesILj32EEvPjjjE5cc_ww[128];
	// demoted variable
	.shared .align 4 .b8 _ZZ15stitching_tilesILj32EEvPjjjE5ww_ee[128];
	// demoted variable
	.shared .align 4 .b8 _ZZ15stitching_tilesILj32EEvPjjjE5__old[128];
	// demoted variable
	.shared .align 4 .b8 _ZZ15stitching_tilesILj32EEvPjjjE5_min_[128];
	ld.param.u64 	%rd2, [_Z15stitching_tilesILj32EEvPjjj_param_0];
	ld.param.u32 	%r22, [_Z15stitching_tilesILj32EEvPjjj_param_1];
	ld.param.u32 	%r23, [_Z15stitching_tilesILj32EEvPjjj_param_2];
	cvta.to.global.u64 	%rd1, %rd2;
	mov.u32 	%r1, %tid.x;
	mov.u32 	%r24, %ctaid.x;
	mov.u32 	%r25, %ctaid.y;
	mov.u32 	%r26, %nctaid.x;
	mov.u32 	%r27, %nctaid.y;
	mad.lo.s32 	%r28, %r26, %r25, %r24;
	mul.lo.s32 	%r29, %r26, %r27;
	setp.lt.u32 	%p1, %r28, %r26;
	sub.s32 	%r30, %r28, %r26;
	selp.b32 	%r2, -1, %r30, %p1;
	rem.u32 	%r31, %r28, %r26;
	setp.eq.s32 	%p2, %r31, 0;
	add.s32 	%r32, %r28, -1;
	selp.b32 	%r3, -1, %r32, %p2;
	mul.lo.s32 	%r4, %r23, %r22;
	mul.lo.s32 	%r5, %r4, %r28;
	setp.ge.u32 	%p3, %r28, %r29;
	@%p3 bra 	$L__BB6_11;
	setp.lt.s32 	%p4, %r2, 0;
	shl.b32 	%r33, %r1, 2;
	mov.u32 	%r34, _ZZ15stitching_tilesILj32EEvPjjjE5__old;
	add.s32 	%r6, %r34, %r33;
	mov.u32 	%r35, _ZZ15stitching_tilesILj32EEvPjjjE5_min_;
	add.s32 	%r7, %r35, %r33;
	@%p4 bra 	$L__BB6_6;
	add.s32 	%r36, %r5, %r1;
	mul.wide.s32 	%rd3, %r36, 4;
	add.s64 	%rd4, %rd1, %rd3;
	ld.global.u32 	%r37, [%rd4];
	mov.u32 	%r39, _ZZ15stitching_tilesILj32EEvPjjjE5cc_nn;
	add.s32 	%r40, %r39, %r33;
	st.shared.u32 	[%r40], %r37;
	sub.s32 	%r41, %r4, %r22;
	add.s32 	%r42, %r41, %r1;
	mad.lo.s32 	%r43, %r4, %r2, %r42;
	mul.wide.s32 	%rd5, %r43, 4;
	add.s64 	%rd6, %rd1, %rd5;
	ld.global.u32 	%r44, [%rd6];
	mov.u32 	%r45, _ZZ15stitching_tilesILj32EEvPjjjE5nn_ss;
	add.s32 	%r8, %r45, %r33;
	st.shared.u32 	[%r8], %r44;
	bar.sync 	0;
	ld.shared.u32 	%r46, [%r40];
	mul.wide.u32 	%rd7, %r46, 4;
	add.s64 	%rd8, %rd1, %rd7;
	ld.shared.u32 	%r62, [%r8];
	atom.global.min.u32 	%r61, [%rd8], %r62;
	st.shared.u32 	[%r6], %r61;
	setp.eq.s32 	%p5, %r61, %r62;
	@%p5 bra 	$L__BB6_5;
$L__BB6_3:
	min.u32 	%r13, %r62, %r61;
	max.u32 	%r47, %r62, %r61;
	mul.wide.u32 	%rd9, %r47, 4;
	add.s64 	%rd10, %rd1, %rd9;
	atom.global.min.u32 	%r61, [%rd10], %r13;
	setp.ne.s32 	%p6, %r61, %r13;
	mov.u32 	%r62, %r13;
	@%p6 bra 	$L__BB6_3;
	st.shared.u32 	[%r8], %r13;
	st.shared.u32 	[%r6], %r13;
	st.shared.u32 	[%r7], %r13;
$L__BB6_5:
	bar.sync 	0;
$L__BB6_6:
	setp.lt.s32 	%p7, %r3, 0;
	@%p7 bra 	$L__BB6_11;
	mul.lo.s32 	%r48, %r22, %r1;
	add.s32 	%r49, %r5, %r48;
	mul.wide.s32 	%rd11, %r49, 4;
	add.s64 	%rd12, %rd1, %rd11;
	ld.global.u32 	%r50, [%rd12];
	mov.u32 	%r52, _ZZ15stitching_tilesILj32EEvPjjjE5cc_ww;
	add.s32 	%r53, %r52, %r33;
	st.shared.u32 	[%r53], %r50;
	add.s32 	%r54, %r48, %r22;
	mad.lo.s32 	%r55, %r3, %r4, %r54;
	add.s32 	%r56, %r55, -1;
	mul.wide.s32 	%rd13, %r56, 4;
	add.s64 	%rd14, %rd1, %rd13;
	ld.global.u32 	%r57, [%rd14];
	mov.u32 	%r58, _ZZ15stitching_tilesILj32EEvPjjjE5ww_ee;
	add.s32 	%r15, %r58, %r33;
	st.shared.u32 	[%r15], %r57;
	bar.sync 	0;
	ld.shared.u32 	%r59, [%r53];
	mul.wide.u32 	%rd15, %r59, 4;
	add.s64 	%rd16, %rd1, %rd15;
	ld.shared.u32 	%r64, [%r15];
	atom.global.min.u32 	%r63, [%rd16], %r64;
	st.shared.u32 	[%r6], %r63;
	setp.eq.s32 	%p8, %r63, %r64;
	@%p8 bra 	$L__BB6_10;
$L__BB6_8:
	min.u32 	%r20, %r64, %r63;
	max.u32 	%r60, %r64, %r63;
	mul.wide.u32 	%rd17, %r60, 4;
	add.s64 	%rd18, %rd1, %rd17;
	atom.global.min.u32 	%r63, [%rd18], %r20;
	setp.ne.s32 	%p9, %r63, %r20;
	mov.u32 	%r64, %r20;
	@%p9 bra 	$L__BB6_8;
	st.shared.u32 	[%r15], %r20;
	st.shared.u32 	[%r6], %r20;
	st.shared.u32 	[%r7], %r20;
$L__BB6_10:
	bar.sync 	0;
$L__BB6_11:
	ret;

}
	// .globl	_Z16root_equivalenceILj32EEvPjjj
.visible .entry _Z16root_equivalenceILj32EEvPjjj(
	.param .u64 .ptr .align 1 _Z16root_equivalenceILj32EEvPjjj_param_0,
	.param .u32 _Z16root_equivalenceILj32EEvPjjj_param_1,
	.param .u32 _Z16root_equivalenceILj32EEvPjjj_param_2
)
{
	.reg .pred 	%p<18>;
	.reg .b32 	%r<116>;
	.reg .b64 	%rd<43>;
	// demoted variable
	.shared .align 4 .b8 _ZZ16root_equivalenceILj32EEvPjjjE5cc_nn[128];
	// demoted variable
	.shared .align 4 .b8 _ZZ16root_equivalenceILj32EEvPjjjE5nn_ss[128];
	// demoted variable
	.shared .align 4 .b8 _ZZ16root_equivalenceILj32EEvPjjjE5cc_ww[128];
	// demoted variable
	.shared .align 4 .b8 _ZZ16root_equivalenceILj32EEvPjjjE5ww_ee[128];
	// demoted variable
	.shared .align 4 .b8 _ZZ16root_equivalenceILj32EEvPjjjE5cc_ss[128];
	// demoted variable
	.shared .align 4 .b8 _ZZ16root_equivalenceILj32EEvPjjjE5ss_nn[128];
	// demoted variable
	.shared .align 4 .b8 _ZZ16root_equivalenceILj32EEvPjjjE5cc_ee[128];
	// demoted variable
	.shared .align 4 .b8 _ZZ16root_equivalenceILj32EEvPjjjE5ee_ww[128];
	ld.param.u64 	%rd6, [_Z16root_equivalenceILj32EEvPjjj_param_0];
	ld.param.u32 	%r54, [_Z16root_equivalenceILj32EEvPjjj_param_1];
	ld.param.u32 	%r55, [_Z16root_equivalenceILj32EEvPjjj_param_2];
	cvta.to.global.u64 	%rd1, %rd6;
	mov.u32 	%r1, %tid.x;
	mov.u32 	%r56, %ctaid.x;
	mov.u32 	%r57, %ctaid.y;
	mov.u32 	%r58, %nctaid.x;
	mov.u32 	%r59, %nctaid.y;
	mad.lo.s32 	%r60, %r58, %r57, %r56;
	mul.lo.s32 	%r61, %r58, %r59;
	setp.lt.u32 	%p1, %r60, %r58;
	sub.s32 	%r62, %r60, %r58;
	selp.b32 	%r2, -1, %r62, %p1;
	rem.u32 	%r63, %r60, %r58;
	setp.eq.s32 	%p2, %r63, 0;
	add.s32 	%r64, %r60, -1;
	selp.b32 	%r3, -1, %r64, %p2;
	sub.s32 	%r65, %r61, %r58;
	setp.lt.u32 	%p3, %r60, %r65;
	add.s32 	%r66, %r60, %r58;
	selp.b32 	%r4, %r66, -1, %p3;
	add.s32 	%r67, %r58, -1;
	setp.eq.s32 	%p4, %r63, %r67;
	add.s32 	%r68, %r60, 1;
	selp.b32 	%r5, -1, %r68, %p4;
	mul.lo.s32 	%r6, %r55, %r54;
	mul.lo.s32 	%r7, %r6, %r60;
	add.s32 	%r8, %r7, %r1;
	sub.s32 	%r9, %r6, %r54;
	add.s32 	%r69, %r9, %r1;
	mad.lo.s32 	%r10, %r6, %r2, %r69;
	mul.lo.s32 	%r11, %r54, %r1;
	add.s32 	%r12, %r7, %r11;
	add.s32 	%r70, %r11, %r54;
	add.s32 	%r13, %r70, -1;
	setp.ge.u32 	%p5, %r60, %r61;
	@%p5 bra 	$L__BB7_21;
	setp.lt.s32 	%p6, %r2, 0;
	@%p6 bra 	$L__BB7_6;
	mul.wide.s32 	%rd7, %r8, 4;
	add.s64 	%rd2, %rd1, %rd7;
	ld.global.u32 	%r71, [%rd2];
	shl.b32 	%r72, %r1, 2;
	mov.u32 	%r73, _ZZ16root_equivalenceILj32EEvPjjjE5cc_nn;
	add.s32 	%r14, %r73, %r72;
	st.shared.u32 	[%r14], %r71;
	mul.wide.s32 	%rd8, %r10, 4;
	add.s64 	%rd9, %rd1, %rd8;
	ld.global.u32 	%r74, [%rd9];
	mov.u32 	%r75, _ZZ16root_equivalenceILj32EEvPjjjE5nn_ss;
	add.s32 	%r15, %r75, %r72;
	st.shared.u32 	[%r15], %r74;
	bar.sync 	0;
	ld.shared.u32 	%r105, [%r14];
	st.shared.u32 	[%r15], %r105;
	mul.wide.u32 	%rd10, %r105, 4;
	add.s64 	%rd11, %rd1, %rd10;
	ld.global.u32 	%r104, [%rd11];
	setp.eq.s32 	%p7, %r104, %r105;
	mov.u32 	%r106, %r105;
	@%p7 bra 	$L__BB7_5;
$L__BB7_3:
	st.shared.u32 	[%r15], %r104;
	membar.sys;
	ld.shared.u32 	%r105, [%r15];
	mul.wide.u32 	%rd12, %r105, 4;
	add.s64 	%rd13, %rd1, %rd12;
	ld.global.u32 	%r104, [%rd13];
	setp.ne.s32 	%p8, %r104, %r105;
	@%p8 bra 	$L__BB7_3;
	ld.shared.u32 	%r106, [%r14];
$L__BB7_5:
	mul.wide.u32 	%rd14, %r106, 4;
	add.s64 	%rd15, %rd1, %rd14;
	atom.global.min.u32 	%r76, [%rd15], %r105;
	atom.global.min.u32 	%r77, [%rd2], %r105;
	bar.sync 	0;
$L__BB7_6:
	setp.lt.s32 	%p9, %r3, 0;
	@%p9 bra 	$L__BB7_11;
	mul.wide.s32 	%rd16, %r12, 4;
	add.s64 	%rd3, %rd1, %rd16;
	ld.global.u32 	%r78, [%rd3];
	shl.b32 	%r79, %r1, 2;
	mov.u32 	%r80, _ZZ16root_equivalenceILj32EEvPjjjE5cc_ww;
	add.s32 	%r24, %r80, %r79;
	st.shared.u32 	[%r24], %r78;
	mad.lo.s32 	%r81, %r3, %r6, %r13;
	mul.wide.s32 	%rd17, %r81, 4;
	add.s64 	%rd18, %rd1, %rd17;
	ld.global.u32 	%r82, [%rd18];
	mov.u32 	%r83, _ZZ16root_equivalenceILj32EEvPjjjE5ww_ee;
	add.s32 	%r25, %r83, %r79;
	st.shared.u32 	[%r25], %r82;
	bar.sync 	0;
	ld.shared.u32 	%r108, [%r24];
	st.shared.u32 	[%r25], %r108;
	mul.wide.u32 	%rd19, %r108, 4;
	add.s64 	%rd20, %rd1, %rd19;
	ld.global.u32 	%r107, [%rd20];
	setp.eq.s32 	%p10, %r107, %r108;
	mov.u32 	%r109, %r108;
	@%p10 bra 	$L__BB7_10;
$L__BB7_8:
	st.shared.u32 	[%r25], %r107;
	membar.sys;
	ld.shared.u32 	%r108, [%r25];
	mul.wide.u32 	%rd21, %r108, 4;
	add.s64 	%rd22, %rd1, %rd21;
	ld.global.u32 	%r107, [%rd22];
	setp.ne.s32 	%p11, %r107, %r108;
	@%p11 bra 	$L__BB7_8;
	ld.shared.u32 	%r109, [%r24];
$L__BB7_10:
	mul.wide.u32 	%rd23, %r109, 4;
	add.s64 	%rd24, %rd1, %rd23;
	atom.global.min.u32 	%r84, [%rd24], %r108;
	atom.global.min.u32 	%r85, [%rd3], %r108;
	bar.sync 	0;
$L__BB7_11:
	setp.lt.s32 	%p12, %r4, 0;
	@%p12 bra 	$L__BB7_16;
	add.s32 	%r86, %r8, %r9;
	mul.wide.s32 	%rd25, %r86, 4;
	add.s64 	%rd4, %rd1, %rd25;
	ld.global.u32 	%r87, [%rd4];
	shl.b32 	%r88, %r1, 2;
	mov.u32 	%r89, _ZZ16root_equivalenceILj32EEvPjjjE5cc_ss;
	add.s32 	%r34, %r89, %r88;
	st.shared.u32 	[%r34], %r87;
	mad.lo.s32 	%r90, %r6, %r4, %r1;
	mul.wide.s32 	%rd26, %r90, 4;
	add.s64 	%rd27, %rd1, %rd26;
	ld.global.u32 	%r91, [%rd27];
	mov.u32 	%r92, _ZZ16root_equivalenceILj32EEvPjjjE5ss_nn;
	add.s32 	%r35, %r92, %r88;
	st.shared.u32 	[%r35], %r91;
	bar.sync 	0;
	ld.shared.u32 	%r111, [%r34];
	st.shared.u32 	[%r35], %r111;
	mul.wide.u32 	%rd28, %r111, 4;
	add.s64 	%rd29, %rd1, %rd28;
	ld.global.u32 	%r110, [%rd29];
	setp.eq.s32 	%p13, %r110, %r111;
	mov.u32 	%r112, %r111;
	@%p13 bra 	$L__BB7_15;
$L__BB7_13:
	st.shared.u32 	[%r35], %r110;
	membar.sys;
	ld.shared.u32 	%r111, [%r35];
	mul.wide.u32 	%rd30, %r111, 4;
	add.s64 	%rd31, %rd1, %rd30;
	ld.global.u32 	%r110, [%rd31];
	setp.ne.s32 	%p14, %r110, %r111;
	@%p14 bra 	$L__BB7_13;
	ld.shared.u32 	%r112, [%r34];
$L__BB7_15:
	mul.wide.u32 	%rd32, %r112, 4;
	add.s64 	%rd33, %rd1, %rd32;
	atom.global.min.u32 	%r93, [%rd33], %r111;
	atom.global.min.u32 	%r94, [%rd4], %r111;
	bar.sync 	0;
$L__BB7_16:
	setp.lt.s32 	%p15, %r5, 0;
	@%p15 bra 	$L__BB7_21;
	add.s32 	%r95, %r7, %r13;
	mul.wide.s32 	%rd34, %r95, 4;
	add.s64 	%rd5, %rd1, %rd34;
	ld.global.u32 	%r96, [%rd5];
	shl.b32 	%r97, %r1, 2;
	mov.u32 	%r98, _ZZ16root_equivalenceILj32EEvPjjjE5cc_ee;
	add.s32 	%r44, %r98, %r97;
	st.shared.u32 	[%r44], %r96;
	mad.lo.s32 	%r99, %r5, %r6, %r11;
	mul.wide.s32 	%rd35, %r99, 4;
	add.s64 	%rd36, %rd1, %rd35;
	ld.global.u32 	%r100, [%rd36];
	mov.u32 	%r101, _ZZ16root_equivalenceILj32EEvPjjjE5ee_ww;
	add.s32 	%r45, %r101, %r97;
	st.shared.u32 	[%r45], %r100;
	bar.sync 	0;
	ld.shared.u32 	%r114, [%r44];
	st.shared.u32 	[%r45], %r114;
	mul.wide.u32 	%rd37, %r114, 4;
	add.s64 	%rd38, %rd1, %rd37;
	ld.global.u32 	%r113, [%rd38];
	setp.eq.s32 	%p16, %r113, %r114;
	mov.u32 	%r115, %r114;
	@%p16 bra 	$L__BB7_20;
$L__BB7_18:
	st.shared.u32 	[%r45], %r113;
	membar.sys;
	ld.shared.u32 	%r114, [%r45];
	mul.wide.u32 	%rd39, %r114, 4;
	add.s64 	%rd40, %rd1, %rd39;
	ld.global.u32 	%r113, [%rd40];
	setp.ne.s32 	%p17, %r113, %r114;
	@%p17 bra 	$L__BB7_18;
	ld.shared.u32 	%r115, [%r44];
$L__BB7_20:
	mul.wide.u32 	%rd41, %r115, 4;
	add.s64 	%rd42, %rd1, %rd41;
	atom.global.min.u32 	%r102, [%rd42], %r114;
	atom.global.min.u32 	%r103, [%rd5], %r114;
	bar.sync 	0;
$L__BB7_21:
	ret;

}


// ===== COMPILED SASS (sm_100) =====

	.target	sm_100

	.elftype	@"ET_EXEC"


//--------------------- .note.nv.tkinfo           --------------------------
	.section	.note.nv.tkinfo,"",@"SHT_NOTE"
	.sectionflags	@"SHF_NOTE_NV_TKINFO"
	.tkinfo
        /*0018*/ 	.word	0x00000002
        /*0030*/ 	.string	""
        /*0030*/ 	.string	"ptxas"
        /*0030*/ 	.string	"Cuda compilation tools, release 13.0, V13.0.88"
        /*0030*/ 	.string	"Build cuda_13.0.r13.0/compiler.36424714_0"
        /*0030*/ 	.string	"-arch sm_100 -m 64 "



//--------------------- .note.nv.cuinfo           --------------------------
	.section	.note.nv.cuinfo,"",@"SHT_NOTE"
	.sectionflags	@"SHF_NOTE_NV_CUINFO"
        /*0018*/ 	.short	0x0002
        /*001a*/ 	.short	0x0064
        /*001c*/ 	.short	0x0082
	.zero		2


//--------------------- .nv.info                  --------------------------
	.section	.nv.info,"",@"SHT_CUDA_INFO"
	.align	4


	//----- nvinfo : EIATTR_REGCOUNT
	.align		4
        /*0000*/ 	.byte	0x04, 0x2f
        /*0002*/ 	.short	(.L_1 - .L_0)
	.align		4
.L_0:
        /*0004*/ 	.word	index@(_Z19inter_tile_labelingPjPb)
        /*0008*/ 	.word	0x00000020


	//----- nvinfo : EIATTR_FRAME_SIZE
	.align		4
.L_1:
        /*000c*/ 	.byte	0x04, 0x11
        /*000e*/ 	.short	(.L_3 - .L_2)
	.align		4
.L_2:
        /*0010*/ 	.word	index@(_Z19inter_tile_labelingPjPb)
        /*0014*/ 	.word	0x00000000


	//----- nvinfo : EIATTR_REGCOUNT
	.align		4
.L_3:
        /*0018*/ 	.byte	0x04, 0x2f
        /*001a*/ 	.short	(.L_5 - .L_4)
	.align		4
.L_4:
        /*001c*/ 	.word	index@(_Z15linearize_tilesPhj)
        /*0020*/ 	.word	0x0000000c


	//----- nvinfo : EIATTR_FRAME_SIZE
	.align		4
.L_5:
        /*0024*/ 	.byte	0x04, 0x11
        /*0026*/ 	.short	(.L_7 - .L_6)
	.align		4
.L_6:
        /*0028*/ 	.word	index@(_Z15linearize_tilesPhj)
        /*002c*/ 	.word	0x00000000


	//----- nvinfo : EIATTR_REGCOUNT
	.align		4
.L_7:
        /*0030*/ 	.byte	0x04, 0x2f
        /*0032*/ 	.short	(.L_9 - .L_8)
	.align		4
.L_8:
        /*0034*/ 	.word	index@(_Z19intra_tile_labelingPKhjPj)
        /*0038*/ 	.word	0x0000000f


	//----- nvinfo : EIATTR_FRAME_SIZE
	.align		4
.L_9:
        /*003c*/ 	.byte	0x04, 0x11
        /*003e*/ 	.short	(.L_11 - .L_10)
	.align		4
.L_10:
        /*0040*/ 	.word	index@(_Z19intra_tile_labelingPKhjPj)
        /*0044*/ 	.word	0x00000000


	//----- nvinfo : EIATTR_REGCOUNT
	.align		4
.L_11:
        /*0048*/ 	.byte	0x04, 0x2f
        /*004a*/ 	.short	(.L_13 - .L_12)
	.align		4
.L_12:
        /*004c*/ 	.word	index@(_Z23intra_tile_labeling_optPKhjPj)
        /*0050*/ 	.word	0x00000012


	//----- nvinfo : EIATTR_FRAME_SIZE
	.align		4
.L_13:
        /*0054*/ 	.byte	0x04, 0x11
        /*0056*/ 	.short	(.L_15 - .L_14)
	.align		4
.L_14:
        /*0058*/ 	.word	index@(_Z23intra_tile_labeling_optPKhjPj)
        /*005c*/ 	.word	0x00000000


	//----- nvinfo : EIATTR_REGCOUNT
	.align		4
.L_15:
        /*0060*/ 	.byte	0x04, 0x2f
        /*0062*/ 	.short	(.L_17 - .L_16)
	.align		4
.L_16:
        /*0064*/ 	.word	index@(_Z24intra_tile_labeling_opt2PKhjPj)
        /*0068*/ 	.word	0x00000015


	//----- nvinfo : EIATTR_FRAME_SIZE
	.align		4
.L_17:
        /*006c*/ 	.byte	0x04, 0x11
        /*006e*/ 	.short	(.L_19 - .L_18)
	.align		4
.L_18:
        /*0070*/ 	.word	index@(_Z24intra_tile_labeling_opt2PKhjPj)
        /*0074*/ 	.word	0x00000000


	//----- nvinfo : EIATTR_REGCOUNT
	.align		4
.L_19:
        /*0078*/ 	.byte	0x04, 0x2f
        /*007a*/ 	.short	(.L_21 - .L_20)
	.align		4
.L_20:
        /*007c*/ 	.word	index@(_Z19intra_tile_re_labeljPj)
        /*0080*/ 	.word	0x0000000a


	//----- nvinfo : EIATTR_FRAME_SIZE
	.align		4
.L_21:
        /*0084*/ 	.byte	0x04, 0x11
        /*0086*/ 	.short	(.L_23 - .L_22)
	.align		4
.L_22:
        /*0088*/ 	.word	index@(_Z19intra_tile_re_labeljPj)
        /*008c*/ 	.word	0x00000000


	//----- nvinfo : EIATTR_REGCOUNT
	.align		4
.L_23:
        /*0090*/ 	.byte	0x04, 0x2f
        /*0092*/ 	.short	(.L_25 - .L_24)
	.align		4
.L_24:
        /*0094*/ 	.word	index@(_Z15stitching_tilesILj32EEvPjjj)
        /*0098*/ 	.word	0x00000018


	//----- nvinfo : EIATTR_FRAME_SIZE
	.align		4
.L_25:
        /*009c*/ 	.byte	0x04, 0x11
        /*009e*/ 	.short	(.L_27 - .L_26)
	.align		4
.L_26:
        /*00a0*/ 	.word	index@(_Z15stitching_tilesILj32EEvPjjj)
        /*00a4*/ 	.word	0x00000000


	//----- nvinfo : EIATTR_REGCOUNT
	.align		4
.L_27:
        /*00a8*/ 	.byte	0x04, 0x2f
        /*00aa*/ 	.short	(.L_29 - .L_28)
	.align		4
.L_28:
        /*00ac*/ 	.word	index@(_Z16root_equivalenceILj32EEvPjjj)
        /*00b0*/ 	.word	0x0000001a


	//----- nvinfo : EIATTR_FRAME_SIZE
	.align		4
.L_29:
        /*00b4*/ 	.byte	0x04, 0x11
        /*00b6*/ 	.short	(.L_31 - .L_30)
	.align		4
.L_30:
        /*00b8*/ 	.word	index@(_Z16root_equivalenceILj32EEvPjjj)
        /*00bc*/ 	.word	0x00000000


	//----- nvinfo : EIATTR_MIN_STACK_SIZE
	.align		4
.L_31:
        /*00c0*/ 	.byte	0x04, 0x12
        /*00c2*/ 	.short	(.L_33 - .L_32)
	.align		4
.L_32:
        /*00c4*/ 	.word	index@(_Z16root_equivalenceILj32EEvPjjj)
        /*00c8*/ 	.word	0x00000000


	//----- nvinfo : EIATTR_MIN_STACK_SIZE
	.align		4
.L_33:
        /*00cc*/ 	.byte	0x04, 0x12
        /*00ce*/ 	.short	(.L_35 - .L_34)
	.align		4
.L_34:
        /*00d0*/ 	.word	index@(_Z15stitching_tilesILj32EEvPjjj)
        /*00d4*/ 	.word	0x00000000


	//----- nvinfo : EIATTR_MIN_STACK_SIZE
	.align		4
.L_35:
        /*00d8*/ 	.byte	0x04, 0x12
        /*00da*/ 	.short	(.L_37 - .L_36)
	.align		4
.L_36:
        /*00dc*/ 	.word	index@(_Z19intra_tile_re_labeljPj)
        /*00e0*/ 	.word	0x00000000


	//----- nvinfo : EIATTR_MIN_STACK_SIZE
	.align		4
.L_37:
        /*00e4*/ 	.byte	0x04, 0x12
        /*00e6*/ 	.short	(.L_39 - .L_38)
	.align		4
.L_38:
        /*00e8*/ 	.word	index@(_Z24intra_tile_labeling_opt2PKhjPj)
        /*00ec*/ 	.word	0x00000000


	//----- nvinfo : EIATTR_MIN_STACK_SIZE
	.align		4
.L_39:
        /*00f0*/ 	.byte	0x04, 0x12
        /*00f2*/ 	.short	(.L_41 - .L_40)
	.align		4
.L_40:
        /*00f4*/ 	.word	index@(_Z23intra_tile_labeling_optPKhjPj)
        /*00f8*/ 	.word	0x00000000


	//----- nvinfo : EIATTR_MIN_STACK_SIZE
	.align		4
.L_41:
        /*00fc*/ 	.byte	0x04, 0x12
        /*00fe*/ 	.short	(.L_43 - .L_42)
	.align		4
.L_42:
        /*0100*/ 	.word	index@(_Z19intra_tile_labelingPKhjPj)
        /*0104*/ 	.word	0x00000000


	//----- nvinfo : EIATTR_MIN_STACK_SIZE
	.align		4
.L_43:
        /*0108*/ 	.byte	0x04, 0x12
        /*010a*/ 	.short	(.L_45 - .L_44)
	.align		4
.L_44:
        /*010c*/ 	.word	index@(_Z15linearize_tilesPhj)
        /*0110*/ 	.word	0x00000000


	//----- nvinfo : EIATTR_MIN_STACK_SIZE
	.align		4
.L_45:
        /*0114*/ 	.byte	0x04, 0x12
        /*0116*/ 	.short	(.L_47 - .L_46)
	.align		4
.L_46:
        /*0118*/ 	.word	index@(_Z19inter_tile_labelingPjPb)
        /*011c*/ 	.word	0x00000000
.L_47:


//--------------------- .nv.compat                --------------------------
	.section	.nv.compat,"",@"SHT_CUDA_COMPAT_INFO"
	.align	4
        /*0000*/ 	.byte	0x02, 0x09, 0x00, 0x00, 0x02, 0x02, 0x01, 0x00, 0x02, 0x05, 0x05, 0x00, 0x03, 0x07, 0x01, 0x01
        /*0010*/ 	.byte	0x02, 0x03, 0x00, 0x00, 0x02, 0x06, 0x01, 0x00, 0x04, 0x0b, 0x08, 0x00, 0x09, 0x00, 0x00, 0x00
        /*0020*/ 	.byte	0x00, 0x00, 0x00, 0x00


//--------------------- .nv.info._Z16root_equivalenceILj32EEvPjjj --------------------------
	.section	.nv.info._Z16root_equivalenceILj32EEvPjjj,"",@"SHT_CUDA_INFO"
	.sectionflags	@""
	.align	4


	//----- nvinfo : EIATTR_CUDA_API_VERSION
	.align		4
        /*0000*/ 	.byte	0x04, 0x37
        /*0002*/ 	.short	(.L_49 - .L_48)
.L_48:
        /*0004*/ 	.word	0x00000082


	//----- nvinfo : EIATTR_KPARAM_INFO
	.align		4
.L_49:
        /*0008*/ 	.byte	0x04, 0x17
        /*000a*/ 	.short	(.L_51 - .L_50)
.L_50:
        /*000c*/ 	.word	0x00000000
        /*0010*/ 	.short	0x0002
        /*0012*/ 	.short	0x000c
        /*0014*/ 	.byte	0x00, 0xf0, 0x11, 0x00


	//----- nvinfo : EIATTR_KPARAM_INFO
	.align		4
.L_51:
        /*0018*/ 	.byte	0x04, 0x17
        /*001a*/ 	.short	(.L_53 - .L_52)
.L_52:
        /*001c*/ 	.word	0x00000000
        /*0020*/ 	.short	0x0001
        /*0022*/ 	.short	0x0008
        /*0024*/ 	.byte	0x00, 0xf0, 0x11, 0x00


	//----- nvinfo : EIATTR_KPARAM_INFO
	.align		4
.L_53:
        /*0028*/ 	.byte	0x04, 0x17
        /*002a*/ 	.short	(.L_55 - .L_54)
.L_54:
        /*002c*/ 	.word	0x00000000
        /*0030*/ 	.short	0x0000
        /*0032*/ 	.short	0x0000
        /*0034*/ 	.byte	0x00, 0xf5, 0x21, 0x00


	//----- nvinfo : EIATTR_SPARSE_MMA_MASK
	.align		4
.L_55:
        /*0038*/ 	.byte	0x03, 0x50
        /*003a*/ 	.short	0x0000


	//----- nvinfo : EIATTR_MAXREG_COUNT
	.align		4
        /*003c*/ 	.byte	0x03, 0x1b
        /*003e*/ 	.short	0x00ff


	//----- nvinfo : EIATTR_NUM_BARRIERS
	.align		4
        /*0040*/ 	.byte	0x02, 0x4c
        /*0042*/ 	.byte	0x01
	.zero		1


	//----- nvinfo : EIATTR_MERCURY_ISA_VERSION
	.align		4
        /*0044*/ 	.byte	0x03, 0x5f
        /*0046*/ 	.short	0x0101


	//----- nvinfo : EIATTR_VRC_CTA_INIT_COUNT
	.align		4
        /*0048*/ 	.byte	0x02, 0x4a
	.zero		1
	.zero		1


	//----- nvinfo : EIATTR_EXIT_INSTR_OFFSETS
	.align		4
        /*004c*/ 	.byte	0x04, 0x1c
        /*004e*/ 	.short	(.L_57 - .L_56)


	//   ....[0]....
.L_56:
        /*0050*/ 	.word	0x00000200


	//   ....[1]....
        /*0054*/ 	.word	0x00000ca0


	//   ....[2]....
        /*0058*/ 	.word	0x00000fe0


	//----- nvinfo : EIATTR_CRS_STACK_SIZE
	.align		4
.L_57:
        /*005c*/ 	.byte	0x04, 0x1e
        /*005e*/ 	.short	(.L_59 - .L_58)
.L_58:
        /*0060*/ 	.word	0x00000000


	//----- nvinfo : EIATTR_CBANK_PARAM_SIZE
	.align		4
.L_59:
        /*0064*/ 	.byte	0x03, 0x19
        /*0066*/ 	.short	0x0010


	//----- nvinfo : EIATTR_PARAM_CBANK
	.align		4
        /*0068*/ 	.byte	0x04, 0x0a
        /*006a*/ 	.short	(.L_61 - .L_60)
	.align		4
.L_60:
        /*006c*/ 	.word	index@(.nv.constant0._Z16root_equivalenceILj32EEvPjjj)
        /*0070*/ 	.short	0x0380
        /*0072*/ 	.short	0x0010


	//----- nvinfo : EIATTR_SW_WAR
	.align		4
.L_61:
        /*0074*/ 	.byte	0x04, 0x36
        /*0076*/ 	.short	(.L_63 - .L_62)
.L_62:
        /*0078*/ 	.word	0x00000008
.L_63:


//--------------------- .nv.info._Z15stitching_tilesILj32EEvPjjj --------------------------
	.section	.nv.info._Z15stitching_tilesILj32EEvPjjj,"",@"SHT_CUDA_INFO"
	.sectionflags	@""
	.align	4


	//----- nvinfo : EIATTR_CUDA_API_VERSION
	.align		4
        /*0000*/ 	.byte	0x04, 0x37
        /*0002*/ 	.short	(.L_65 - .L_64)
.L_64:
        /*0004*/ 	.word	0x00000082


	//----- nvinfo : EIATTR_KPARAM_INFO
	.align		4
.L_65:
        /*0008*/ 	.byte	0x04, 0x17
        /*000a*/ 	.short	(.L_67 - .L_66)
.L_66:
        /*000c*/ 	.word	0x00000000
        /*0010*/ 	.short	0x0002
        /*0012*/ 	.short	0x000c
        /*0014*/ 	.byte	0x00, 0xf0, 0x11, 0x00


	//----- nvinfo : EIATTR_KPARAM_INFO
	.align		4
.L_67:
        /*0018*/ 	.byte	0x04, 0x17
        /*001a*/ 	.short	(.L_69 - .L_68)
.L_68:
        /*001c*/ 	.word	0x00000000
        /*0020*/ 	.short	0x0001
        /*0022*/ 	.short	0x0008
        /*0024*/ 	.byte	0x00, 0xf0, 0x11, 0x00


	//----- nvinfo : EIATTR_KPARAM_INFO
	.align		4
.L_69:
        /*0028*/ 	.byte	0x04, 0x17
        /*002a*/ 	.short	(.L_71 - .L_70)
.L_70:
        /*002c*/ 	.word	0x00000000
        /*0030*/ 	.short	0x0000
        /*0032*/ 	.short	0x0000
        /*0034*/ 	.byte	0x00, 0xf5, 0x21, 0x00


	//----- nvinfo : EIATTR_SPARSE_MMA_MASK
	.align		4
.L_71:
        /*0038*/ 	.byte	0x03, 0x50
        /*003a*/ 	.short	0x0000


	//----- nvinfo : EIATTR_MAXREG_COUNT
	.align		4
        /*003c*/ 	.byte	0x03, 0x1b
        /*003e*/ 	.short	0x00ff


	//----- nvinfo : EIATTR_NUM_BARRIERS
	.align		4
        /*0040*/ 	.byte	0x02, 0x4c
        /*0042*/ 	.byte	0x01
	.zero		1


	//----- nvinfo : EIATTR_MERCURY_ISA_VERSION
	.align		4
        /*0044*/ 	.byte	0x03, 0x5f
        /*0046*/ 	.short	0x0101


	//----- nvinfo : EIATTR_VRC_CTA_INIT_COUNT
	.align		4
        /*0048*/ 	.byte	0x02, 0x4a
	.zero		1
	.zero		1


	//----- nvinfo : EIATTR_EXIT_INSTR_OFFSETS
	.align		4
        /*004c*/ 	.byte	0x04, 0x1c
        /*004e*/ 	.short	(.L_73 - .L_72)


	//   ....[0]....
.L_72:
        /*0050*/ 	.word	0x00000150


	//   ....[1]....
        /*0054*/ 	.word	0x00000560


	//   ....[2]....
        /*0058*/ 	.word	0x000007f0


	//----- nvinfo : EIATTR_CRS_STACK_SIZE
	.align		4
.L_73:
        /*005c*/ 	.byte	0x04, 0x1e
        /*005e*/ 	.short	(.L_75 - .L_74)
.L_74:
        /*0060*/ 	.word	0x00000000


	//----- nvinfo : EIATTR_CBANK_PARAM_SIZE
	.align		4
.L_75:
        /*0064*/ 	.byte	0x03, 0x19
        /*0066*/ 	.short	0x0010


	//----- nvinfo : EIATTR_PARAM_CBANK
	.align		4
        /*0068*/ 	.byte	0x04, 0x0a
        /*006a*/ 	.short	(.L_77 - .L_76)
	.align		4
.L_76:
        /*006c*/ 	.word	index@(.nv.constant0._Z15stitching_tilesILj32EEvPjjj)
        /*0070*/ 	.short	0x0380
        /*0072*/ 	.short	0x0010


	//----- nvinfo : EIATTR_SW_WAR
	.align		4
.L_77:
        /*0074*/ 	.byte	0x04, 0x36
        /*0076*/ 	.short	(.L_79 - .L_78)
.L_78:
        /*0078*/ 	.word	0x00000008
.L_79:


//--------------------- .nv.info._Z19intra_tile_re_labeljPj --------------------------
	.section	.nv.info._Z19intra_tile_re_labeljPj,"",@"SHT_CUDA_INFO"
	.sectionflags	@""
	.align	4


	//----- nvinfo : EIATTR_CUDA_API_VERSION
	.align		4
        /*0000*/ 	.byte	0x04, 0x37
        /*0002*/ 	.short	(.L_81 - .L_80)
.L_80:
        /*0004*/ 	.word	0x00000082


	//----- nvinfo : EIATTR_KPARAM_INFO
	.align		4
.L_81:
        /*0008*/ 	.byte	0x04, 0x17
        /*000a*/ 	.short	(.L_83 - .L_82)
.L_82:
        /*000c*/ 	.word	0x00000000
        /*0010*/ 	.short	0x0001
        /*0012*/ 	.short	0x0008
        /*0014*/ 	.byte	0x00, 0xf5, 0x21, 0x00


	//----- nvinfo : EIATTR_KPARAM_INFO
	.align		4
.L_83:
        /*0018*/ 	.byte	0x04, 0x17
        /*001a*/ 	.short	(.L_85 - .L_84)
.L_84:
        /*001c*/ 	.word	0x00000000
        /*0020*/ 	.short	0x0000
        /*0022*/ 	.short	0x0000
        /*0024*/ 	.byte	0x00, 0xf0, 0x11, 0x00


	//----- nvinfo : EIATTR_SPARSE_MMA_MASK
	.align		4
.L_85:
        /*0028*/ 	.byte	0x03, 0x50
        /*002a*/ 	.short	0x0000


	//----- nvinfo : EIATTR_MAXREG_COUNT
	.align		4
        /*002c*/ 	.byte	0x03, 0x1b
        /*002e*/ 	.short	0x00ff


	//----- nvinfo : EIATTR_MERCURY_ISA_VERSION
	.align		4
        /*0030*/ 	.byte	0x03, 0x5f
        /*0032*/ 	.short	0x0101


	//----- nvinfo : EIATTR_VRC_CTA_INIT_COUNT
	.align		4
        /*0034*/ 	.byte	0x02, 0x4a
	.zero		1
	.zero		1


	//----- nvinfo : EIATTR_EXIT_INSTR_OFFSETS
	.align		4
        /*0038*/ 	.byte	0x04, 0x1c
        /*003a*/ 	.short	(.L_87 - .L_86)


	//   ....[0]....
.L_86:
        /*003c*/ 	.word	0x00000080


	//   ....[1]....
        /*0040*/ 	.word	0x00000140


	//   ....[2]....
        /*0044*/ 	.word	0x00000180


	//----- nvinfo : EIATTR_CBANK_PARAM_SIZE
	.align		4
.L_87:
        /*0048*/ 	.byte	0x03, 0x19
        /*004a*/ 	.short	0x0010


	//----- nvinfo : EIATTR_PARAM_CBANK
	.align		4
        /*004c*/ 	.byte	0x04, 0x0a
        /*004e*/ 	.short	(.L_89 - .L_88)
	.align		4
.L_88:
        /*0050*/ 	.word	index@(.nv.constant0._Z19intra_tile_re_labeljPj)
        /*0054*/ 	.short	0x0380
        /*0056*/ 	.short	0x0010


	//----- nvinfo : EIATTR_SW_WAR
	.align		4
.L_89:
        /*0058*/ 	.byte	0x04, 0x36
        /*005a*/ 	.short	(.L_91 - .L_90)
.L_90:
        /*005c*/ 	.word	0x00000008
.L_91:


//--------------------- .nv.info._Z24intra_tile_labeling_opt2PKhjPj --------------------------
	.section	.nv.info._Z24intra_tile_labeling_opt2PKhjPj,"",@"SHT_CUDA_INFO"
	.sectionflags	@""
	.align	4


	//----- nvinfo : EIATTR_CUDA_API_VERSION
	.align		4
        /*0000*/ 	.byte	0x04, 0x37
        /*0002*/ 	.short	(.L_93 - .L_92)
.L_92:
        /*0004*/ 	.word	0x00000082


	//----- nvinfo : EIATTR_KPARAM_INFO
	.align		4
.L_93:
        /*0008*/ 	.byte	0x04, 0x17
        /*000a*/ 	.short	(.L_95 - .L_94)
.L_94:
        /*000c*/ 	.word	0x00000000
        /*0010*/ 	.short	0x0002
        /*0012*/ 	.short	0x0010
        /*0014*/ 	.byte	0x00, 0xf5, 0x21, 0x00


	//----- nvinfo : EIATTR_KPARAM_INFO
	.align		4
.L_95:
        /*0018*/ 	.byte	0x04, 0x17
        /*001a*/ 	.short	(.L_97 - .L_96)
.L_96:
        /*001c*/ 	.word	0x00000000
        /*0020*/ 	.short	0x0001
        /*0022*/ 	.short	0x0008
        /*0024*/ 	.byte	0x00, 0xf0, 0x11, 0x00


	//----- nvinfo : EIATTR_KPARAM_INFO
	.align		4
.L_97:
        /*0028*/ 	.byte	0x04, 0x17
        /*002a*/ 	.short	(.L_99 - .L_98)
.L_98:
        /*002c*/ 	.word	0x00000000
        /*0030*/ 	.short	0x0000
        /*0032*/ 	.short	0x0000
        /*0034*/ 	.byte	0x00, 0xf5, 0x21, 0x00


	//----- nvinfo : EIATTR_SPARSE_MMA_MASK
	.align		4
.L_99:
        /*0038*/ 	.byte	0x03, 0x50
        /*003a*/ 	.short	0x0000


	//----- nvinfo : EIATTR_MAXREG_COUNT
	.align		4
        /*003c*/ 	.byte	0x03, 0x1b
        /*003e*/ 	.short	0x00ff


	//----- nvinfo : EIATTR_NUM_BARRIERS
	.align		4
        /*0040*/ 	.byte	0x02, 0x4c
        /*0042*/ 	.byte	0x01
	.zero		1


	//----- nvinfo : EIATTR_MERCURY_ISA_VERSION
	.align		4
        /*0044*/ 	.byte	0x03, 0x5f
        /*0046*/ 	.short	0x0101


	//----- nvinfo : EIATTR_VRC_CTA_INIT_COUNT
	.align		4
        /*0048*/ 	.byte	0x02, 0x4a
	.zero		1
	.zero		1


	//----- nvinfo : EIATTR_EXIT_INSTR_OFFSETS
	.align		4
        /*004c*/ 	.byte	0x04, 0x1c
        /*004e*/ 	.short	(.L_101 - .L_100)


	//   ....[0]....
.L_100:
        /*0050*/ 	.word	0x00000260


	//   ....[1]....
        /*0054*/ 	.word	0x00000970


	//----- nvinfo : EIATTR_CRS_STACK_SIZE
	.align		4
.L_101:
        /*0058*/ 	.byte	0x04, 0x1e
        /*005a*/ 	.short	(.L_103 - .L_102)
.L_102:
        /*005c*/ 	.word	0x00000000


	//----- nvinfo : EIATTR_CBANK_PARAM_SIZE
	.align		4
.L_103:
        /*0060*/ 	.byte	0x03, 0x19
        /*0062*/ 	.short	0x0018


	//----- nvinfo : EIATTR_PARAM_CBANK
	.align		4
        /*0064*/ 	.byte	0x04, 0x0a
        /*0066*/ 	.short	(.L_105 - .L_104)
	.align		4
.L_104:
        /*0068*/ 	.word	index@(.nv.constant0._Z24intra_tile_labeling_opt2PKhjPj)
        /*006c*/ 	.short	0x0380
        /*006e*/ 	.short	0x0018


	//----- nvinfo : EIATTR_SW_WAR
	.align		4
.L_105:
        /*0070*/ 	.byte	0x04, 0x36
        /*0072*/ 	.short	(.L_107 - .L_106)
.L_106:
        /*0074*/ 	.word	0x00000008
.L_107:


//--------------------- .nv.info._Z23intra_tile_labeling_optPKhjPj --------------------------
	.section	.nv.info._Z23intra_tile_labeling_optPKhjPj,"",@"SHT_CUDA_INFO"
	.sectionflags	@""
	.align	4


	//----- nvinfo : EIATTR_CUDA_API_VERSION
	.align		4
        /*0000*/ 	.byte	0x04, 0x37
        /*0002*/ 	.short	(.L_109 - .L_108)
.L_108:
        /*0004*/ 	.word	0x00000082


	//----- nvinfo : EIATTR_KPARAM_INFO
	.align		4
.L_109:
        /*0008*/ 	.byte	0x04, 0x17
        /*000a*/ 	.short	(.L_111 - .L_110)
.L_110:
        /*000c*/ 	.word	0x00000000
        /*0010*/ 	.short	0x0002
        /*0012*/ 	.short	0x0010
        /*0014*/ 	.byte	0x00, 0xf5, 0x21, 0x00


	//----- nvinfo : EIATTR_KPARAM_INFO
	.align		4
.L_111:
        /*0018*/ 	.byte	0x04, 0x17
        /*001a*/ 	.short	(.L_113 - .L_112)
.L_112:
        /*001c*/ 	.word	0x00000000
        /*0020*/ 	.short	0x0001
        /*0022*/ 	.short	0x0008
        /*0024*/ 	.byte	0x00, 0xf0, 0x11, 0x00


	//----- nvinfo : EIATTR_KPARAM_INFO
	.align		4
.L_113:
        /*0028*/ 	.byte	0x04, 0x17
        /*002a*/ 	.short	(.L_115 - .L_114)
.L_114:
        /*002c*/ 	.word	0x00000000
        /*0030*/ 	.short	0x0000
        /*0032*/ 	.short	0x0000
        /*0034*/ 	.byte	0x00, 0xf5, 0x21, 0x00


	//----- nvinfo : EIATTR_SPARSE_MMA_MASK
	.align		4
.L_115:
        /*0038*/ 	.byte	0x03, 0x50
        /*003a*/ 	.short	0x0000


	//----- nvinfo : EIATTR_MAXREG_COUNT
	.align		4
        /*003c*/ 	.byte	0x03, 0x1b
        /*003e*/ 	.short	0x00ff


	//----- nvinfo : EIATTR_NUM_BARRIERS
	.align		4
        /*0040*/ 	.byte	0x02, 0x4c
        /*0042*/ 	.byte	0x01
	.zero		1


	//----- nvinfo : EIATTR_MERCURY_ISA_VERSION
	.align		4
        /*0044*/ 	.byte	0x03, 0x5f
        /*0046*/ 	.short	0x0101


	//----- nvinfo : EIATTR_VRC_CTA_INIT_COUNT
	.align		4
        /*0048*/ 	.byte	0x02, 0x4a
	.zero		1
	.zero		1


	//----- nvinfo : EIATTR_EXIT_INSTR_OFFSETS
	.align		4
        /*004c*/ 	.byte	0x04, 0x1c
        /*004e*/ 	.short	(.L_117 - .L_116)


	//   ....[0]....
.L_116:
        /*0050*/ 	.word	0x000001f0


	//   ....[1]....
        /*0054*/ 	.word	0x000006f0


	//----- nvinfo : EIATTR_CRS_STACK_SIZE
	.align		4
.L_117:
        /*0058*/ 	.byte	0x04, 0x1e
        /*005a*/ 	.short	(.L_119 - .L_118)
.L_118:
        /*005c*/ 	.word	0x00000000


	//----- nvinfo : EIATTR_CBANK_PARAM_SIZE
	.align		4
.L_119:
        /*0060*/ 	.byte	0x03, 0x19
        /*0062*/ 	.short	0x0018


	//----- nvinfo : EIATTR_PARAM_CBANK
	.align		4
        /*0064*/ 	.byte	0x04, 0x0a
        /*0066*/ 	.short	(.L_121 - .L_120)
	.align		4
.L_120:
        /*0068*/ 	.word	index@(.nv.constant0._Z23intra_tile_labeling_optPKhjPj)
        /*006c*/ 	.short	0x0380
        /*006e*/ 	.short	0x0018


	//----- nvinfo : EIATTR_SW_WAR
	.align		4
.L_121:
        /*0070*/ 	.byte	0x04, 0x36
        /*0072*/ 	.short	(.L_123 - .L_122)
.L_122:
        /*0074*/ 	.word	0x00000008
.L_123:


//--------------------- .nv.info._Z19intra_tile_labelingPKhjPj --------------------------
	.section	.nv.info._Z19intra_tile_labelingPKhjPj,"",@"SHT_CUDA_INFO"
	.sectionflags	@""
	.align	4


	//----- nvinfo : EIATTR_CUDA_API_VERSION
	.align		4
        /*0000*/ 	.byte	0x04, 0x37
        /*0002*/ 	.short	(.L_125 - .L_124)
.L_124:
        /*0004*/ 	.word	0x00000082


	//----- nvinfo : EIATTR_KPARAM_INFO
	.align		4
.L_125:
        /*0008*/ 	.byte	0x04, 0x17
        /*000a*/ 	.short	(.L_127 - .L_126)
.L_126:
        /*000c*/ 	.word	0x00000000
        /*0010*/ 	.short	0x0002
        /*0012*/ 	.short	0x0010
        /*0014*/ 	.byte	0x00, 0xf5, 0x21, 0x00


	//----- nvinfo : EIATTR_KPARAM_INFO
	.align		4
.L_127:
        /*0018*/ 	.byte	0x04, 0x17
        /*001a*/ 	.short	(.L_129 - .L_128)
.L_128:
        /*001c*/ 	.word	0x00000000
        /*0020*/ 	.short	0x0001
        /*0022*/ 	.short	0x0008
        /*0024*/ 	.byte	0x00, 0xf0, 0x11, 0x00


	//----- nvinfo : EIATTR_KPARAM_INFO
	.align		4
.L_129:
        /*0028*/ 	.byte	0x04, 0x17
        /*002a*/ 	.short	(.L_131 - .L_130)
.L_130:
        /*002c*/ 	.word	0x00000000
        /*0030*/ 	.short	0x0000
        /*0032*/ 	.short	0x0000
        /*0034*/ 	.byte	0x00, 0xf5, 0x21, 0x00


	//----- nvinfo : EIATTR_SPARSE_MMA_MASK
	.align		4
.L_131:
        /*0038*/ 	.byte	0x03, 0x50
        /*003a*/ 	.short	0x0000


	//----- nvinfo : EIATTR_MAXREG_COUNT
	.align		4
        /*003c*/ 	.byte	0x03, 0x1b
        /*003e*/ 	.short	0x00ff


	//----- nvinfo : EIATTR_NUM_BARRIERS
	.align		4
        /*0040*/ 	.byte	0x02, 0x4c
        /*0042*/ 	.byte	0x01
	.zero		1


	//----- nvinfo : EIATTR_MERCURY_ISA_VERSION
	.align		4
        /*0044*/ 	.byte	0x03, 0x5f
        /*0046*/ 	.short	0x0101


	//----- nvinfo : EIATTR_VRC_CTA_INIT_COUNT
	.align		4
        /*0048*/ 	.byte	0x02, 0x4a
	.zero		1
	.zero		1


	//----- nvinfo : EIATTR_EXIT_INSTR_OFFSETS
	.align		4
        /*004c*/ 	.byte	0x04, 0x1c
        /*004e*/ 	.short	(.L_133 - .L_132)


	//   ....[0]....
.L_132:
        /*0050*/ 	.word	0x000001f0


	//   ....[1]....
        /*0054*/ 	.word	0x00000c90


	//----- nvinfo : EIATTR_CRS_STACK_SIZE
	.align		4
.L_133:
        /*0058*/ 	.byte	0x04, 0x1e
        /*005a*/ 	.short	(.L_135 - .L_134)
.L_134:
        /*005c*/ 	.word	0x00000000


	//----- nvinfo : EIATTR_CBANK_PARAM_SIZE
	.align		4
.L_135:
        /*0060*/ 	.byte	0x03, 0x19
        /*0062*/ 	.short	0x0018


	//----- nvinfo : EIATTR_PARAM_CBANK
	.align		4
        /*0064*/ 	.byte	0x04, 0x0a
        /*0066*/ 	.short	(.L_137 - .L_136)
	.align		4
.L_136:
        /*0068*/ 	.word	index@(.nv.constant0._Z19intra_tile_labelingPKhjPj)
        /*006c*/ 	.short	0x0380
        /*006e*/ 	.short	0x0018


	//----- nvinfo : EIATTR_SW_WAR
	.align		4
.L_137:
        /*0070*/ 	.byte	0x04, 0x36
        /*0072*/ 	.short	(.L_139 - .L_138)
.L_138:
        /*0074*/ 	.word	0x00000008
.L_139:


//--------------------- .nv.info._Z15linearize_tilesPhj --------------------------
	.section	.nv.info._Z15linearize_tilesPhj,"",@"SHT_CUDA_INFO"
	.sectionflags	@""
	.align	4


	//----- nvinfo : EIATTR_CUDA_API_VERSION
	.align		4
        /*0000*/ 	.byte	0x04, 0x37
        /*0002*/ 	.short	(.L_141 - .L_140)
.L_140:
        /*0004*/ 	.word	0x00000082


	//----- nvinfo : EIATTR_KPARAM_INFO
	.align		4
.L_141:
        /*0008*/ 	.byte	0x04, 0x17
        /*000a*/ 	.short	(.L_143 - .L_142)
.L_142:
        /*000c*/ 	.word	0x00000000
        /*0010*/ 	.short	0x0001
        /*0012*/ 	.short	0x0008
        /*0014*/ 	.byte	0x00, 0xf0, 0x11, 0x00


	//----- nvinfo : EIATTR_KPARAM_INFO
	.align		4
.L_143:
        /*0018*/ 	.byte	0x04, 0x17
        /*001a*/ 	.short	(.L_145 - .L_144)
.L_144:
        /*001c*/ 	.word	0x00000000
        /*0020*/ 	.short	0x0000
        /*0022*/ 	.short	0x0000
        /*0024*/ 	.byte	0x00, 0xf5, 0x21, 0x00


	//----- nvinfo : EIATTR_SPARSE_MMA_MASK
	.align		4
.L_145:
        /*0028*/ 	.byte	0x03, 0x50
        /*002a*/ 	.short	0x0000


	//----- nvinfo : EIATTR_MAXREG_COUNT
	.align		4
        /*002c*/ 	.byte	0x03, 0x1b
        /*002e*/ 	.short	0x00ff


	//----- nvinfo : EIATTR_NUM_BARRIERS
	.align		4
        /*0030*/ 	.byte	0x02, 0x4c
        /*0032*/ 	.byte	0x01
	.zero		1


	//----- nvinfo : EIATTR_MERCURY_ISA_VERSION
	.align		4
        /*0034*/ 	.byte	0x03, 0x5f
        /*0036*/ 	.short	0x0101


	//----- nvinfo : EIATTR_VRC_CTA_INIT_COUNT
	.align		4
        /*0038*/ 	.byte	0x02, 0x4a
	.zero		1
	.zero		1


	//----- nvinfo : EIATTR_EXIT_INSTR_OFFSETS
	.align		4
        /*003c*/ 	.byte	0x04, 0x1c
        /*003e*/ 	.short	(.L_147 - .L_146)


	//   ....[0]....
.L_146:
        /*0040*/ 	.word	0x00000290


	//   ....[1]....
        /*0044*/ 	.word	0x000003a0


	//----- nvinfo : EIATTR_CBANK_PARAM_SIZE
	.align		4
.L_147:
        /*0048*/ 	.byte	0x03, 0x19
        /*004a*/ 	.short	0x000c


	//----- nvinfo : EIATTR_PARAM_CBANK
	.align		4
        /*004c*/ 	.byte	0x04, 0x0a
        /*004e*/ 	.short	(.L_149 - .L_148)
	.align		4
.L_148:
        /*0050*/ 	.word	index@(.nv.constant0._Z15linearize_tilesPhj)
        /*0054*/ 	.short	0x0380
        /*0056*/ 	.short	0x000c


	//----- nvinfo : EIATTR_SW_WAR
	.align		4
.L_149:
        /*0058*/ 	.byte	0x04, 0x36
        /*005a*/ 	.short	(.L_151 - .L_150)
.L_150:
        /*005c*/ 	.word	0x00000008
.L_151:


//--------------------- .nv.info._Z19inter_tile_labelingPjPb --------------------------
	.section	.nv.info._Z19inter_tile_labelingPjPb,"",@"SHT_CUDA_INFO"
	.sectionflags	@""
	.align	4


	//----- nvinfo : EIATTR_CUDA_API_VERSION
	.align		4
        /*0000*/ 	.byte	0x04, 0x37
        /*0002*/ 	.short	(.L_153 - .L_152)
.L_152:
        /*0004*/ 	.word	0x00000082


	//----- nvinfo : EIATTR_KPARAM_INFO
	.align		4
.L_153:
        /*0008*/ 	.byte	0x04, 0x17
        /*000a*/ 	.short	(.L_155 - .L_154)
.L_154:
        /*000c*/ 	.word	0x00000000
        /*0010*/ 	.short	0x0001
        /*0012*/ 	.short	0x0008
        /*0014*/ 	.byte	0x00, 0xf5, 0x21, 0x00


	//----- nvinfo : EIATTR_KPARAM_INFO
	.align		4
.L_155:
        /*0018*/ 	.byte	0x04, 0x17
        /*001a*/ 	.short	(.L_157 - .L_156)
.L_156:
        /*001c*/ 	.word	0x00000000
        /*0020*/ 	.short	0x0000
        /*0022*/ 	.short	0x0000
        /*0024*/ 	.byte	0x00, 0xf5, 0x21, 0x00


	//----- nvinfo : EIATTR_SPARSE_MMA_MASK
	.align		4
.L_157:
        /*0028*/ 	.byte	0x03, 0x50
        /*002a*/ 	.short	0x0000


	//----- nvinfo : EIATTR_MAXREG_COUNT
	.align		4
        /*002c*/ 	.byte	0x03, 0x1b
        /*002e*/ 	.short	0x00ff


	//----- nvinfo : EIATTR_NUM_BARRIERS
	.align		4
        /*0030*/ 	.byte	0x02, 0x4c
        /*0032*/ 	.byte	0x01
	.zero		1


	//----- nvinfo : EIATTR_MERCURY_ISA_VERSION
	.align		4
        /*0034*/ 	.byte	0x03, 0x5f
        /*0036*/ 	.short	0x0101


	//----- nvinfo : EIATTR_VRC_CTA_INIT_COUNT
	.align		4
        /*0038*/ 	.byte	0x02, 0x4a
	.zero		1
	.zero		1


	//----- nvinfo : EIATTR_EXIT_INSTR_OFFSETS
	.align		4
        /*003c*/ 	.byte	0x04, 0x1c
        /*003e*/ 	.short	(.L_159 - .L_158)


	//   ....[0]....
.L_158:
        /*0040*/ 	.word	0x000032e0


	//----- nvinfo : EIATTR_CRS_STACK_SIZE
	.align		4
.L_159:
        /*0044*/ 	.byte	0x04, 0x1e
        /*0046*/ 	.short	(.L_161 - .L_160)
.L_160:
        /*0048*/ 	.word	0x00000000


	//----- nvinfo : EIATTR_CBANK_PARAM_SIZE
	.align		4
.L_161:
        /*004c*/ 	.byte	0x03, 0x19
        /*004e*/ 	.short	0x0010


	//----- nvinfo : EIATTR_PARAM_CBANK
	.align		4
        /*0050*/ 	.byte	0x04, 0x0a
        /*0052*/ 	.short	(.L_163 - .L_162)
	.align		4
.L_162:
        /*0054*/ 	.word	index@(.nv.constant0._Z19inter_tile_labelingPjPb)
        /*0058*/ 	.short	0x0380
        /*005a*/ 	.short	0x0010


	//----- nvinfo : EIATTR_SW_WAR
	.align		4
.L_163:
        /*005c*/ 	.byte	0x04, 0x36
        /*005e*/ 	.short	(.L_165 - .L_164)
.L_164:
        /*0060*/ 	.word	0x00000008
.L_165:


//--------------------- .nv.callgraph             --------------------------
	.section	.nv.callgraph,"",@"SHT_CUDA_CALLGRAPH"
	.align	4
	.sectionentsize	8
	.align		4
        /*0000*/ 	.word	0x00000000
	.align		4
        /*0004*/ 	.word	0xffffffff
	.align		4
        /*0008*/ 	.word	0x00000000
	.align		4
        /*000c*/ 	.word	0xfffffffe
	.align		4
        /*0010*/ 	.word	0x00000000
	.align		4
        /*0014*/ 	.word	0xfffffffd
	.align		4
        /*0018*/ 	.word	0x00000000
	.align		4
        /*001c*/ 	.word	0xfffffffc


//--------------------- .text._Z16root_equivalenceILj32EEvPjjj --------------------------
	.section	.text._Z16root_equivalenceILj32EEvPjjj,"ax",@progbits
	.align	128
        .global         _Z16root_equivalenceILj32EEvPjjj
        .type           _Z16root_equivalenceILj32EEvPjjj,@function
        .size           _Z16root_equivalenceILj32EEvPjjj,(.L_x_136 - _Z16root_equivalenceILj32EEvPjjj)
        .other          _Z16root_equivalenceILj32EEvPjjj,@"STO_CUDA_ENTRY STV_DEFAULT"
_Z16root_equivalenceILj32EEvPjjj:
.text._Z16root_equivalenceILj32EEvPjjj:
[----:B------:R-:W-:Y:S08]  /*0000*/  LDC R1, c[0x0][0x37c] ;  /* 0x0000df00ff017b82 */ /* 0x000ff00000000800 */
[----:B------:R-:W0:Y:S01]  /*0010*/  LDC R10, c[0x0][0x370] ;  /* 0x0000dc00ff0a7b82 */ /* 0x000e220000000800 */
[----:B------:R-:W1:Y:S07]  /*0020*/  S2R R7, SR_CTAID.Y ;  /* 0x0000000000077919 */ /* 0x000e6e0000002600 */
[----:B------:R-:W1:Y:S08]  /*0030*/  S2UR UR4, SR_CTAID.X ;  /* 0x00000000000479c3 */ /* 0x000e700000002500 */
[----:B------:R-:W2:Y:S01]  /*0040*/  LDC R9, c[0x0][0x374] ;  /* 0x0000dd00ff097b82 */ /* 0x000ea20000000800 */
[----:B0-----:R-:W0:Y:S01]  /*0050*/  I2F.U32.RP R0, R10 ;  /* 0x0000000a00007306 */ /* 0x001e220000209000 */
[----:B------:R-:W-:Y:S01]  /*0060*/  ISETP.NE.U32.AND P1, PT, R10, RZ, PT ;  /* 0x000000ff0a00720c */ /* 0x000fe20003f25070 */
[----:B-1----:R-:W-:-:S05]  /*0070*/  IMAD R7, R7, R10, UR4 ;  /* 0x0000000407077e24 */ /* 0x002fca000f8e020a */
[----:B------:R-:W-:Y:S01]  /*0080*/  ISETP.GE.U32.AND P2, PT, R7, R10, PT ;  /* 0x0000000a0700720c */ /* 0x000fe20003f46070 */
[----:B0-----:R-:W0:Y:S02]  /*0090*/  MUFU.RCP R0, R0 ;  /* 0x0000000000007308 */ /* 0x001e240000001000 */
[----:B0-----:R-:W-:Y:S01]  /*00a0*/  IADD3 R2, PT, PT, R0, 0xffffffe, RZ ;  /* 0x0ffffffe00027810 */ /* 0x001fe20007ffe0ff */
[C---:B--2---:R-:W-:Y:S01]  /*00b0*/  IMAD R0, R10.reuse, R9, RZ ;  /* 0x000000090a007224 */ /* 0x044fe200078e02ff */
[----:B------:R-:W-:-:S04]  /*00c0*/  IADD3 R9, PT, PT, R10, -0x1, RZ ;  /* 0xffffffff0a097810 */ /* 0x000fc80007ffe0ff */
[----:B------:R0:W1:Y:S01]  /*00d0*/  F2I.FTZ.U32.TRUNC.NTZ R3, R2 ;  /* 0x0000000200037305 */ /* 0x000062000021f000 */
[----:B------:R-:W-:Y:S01]  /*00e0*/  ISETP.GE.U32.AND P3, PT, R7, R0, PT ;  /* 0x000000000700720c */ /* 0x000fe20003f66070 */
[----:B------:R-:W-:Y:S02]  /*00f0*/  IMAD.IADD R0, R0, 0x1, -R10 ;  /* 0x0000000100007824 */ /* 0x000fe400078e0a0a */
[----:B0-----:R-:W-:Y:S02]  /*0100*/  HFMA2 R2, -RZ, RZ, 0, 0 ;  /* 0x00000000ff027431 */ /* 0x001fe400000001ff */
[----:B-1----:R-:W-:-:S04]  /*0110*/  IMAD.MOV R5, RZ, RZ, -R3 ;  /* 0x000000ffff057224 */ /* 0x002fc800078e0a03 */
[----:B------:R-:W-:-:S04]  /*0120*/  IMAD R5, R5, R10, RZ ;  /* 0x0000000a05057224 */ /* 0x000fc800078e02ff */
[----:B------:R-:W-:Y:S02]  /*0130*/  IMAD.HI.U32 R4, R3, R5, R2 ;  /* 0x0000000503047227 */ /* 0x000fe400078e0002 */
[----:B------:R-:W0:Y:S04]  /*0140*/  S2R R3, SR_TID.X ;  /* 0x0000000000037919 */ /* 0x000e280000002100 */
[----:B------:R-:W-:-:S04]  /*0150*/  IMAD.HI.U32 R4, R4, R7, RZ ;  /* 0x0000000704047227 */ /* 0x000fc800078e00ff */
[----:B------:R-:W-:-:S04]  /*0160*/  IMAD.MOV R4, RZ, RZ, -R4 ;  /* 0x000000ffff047224 */ /* 0x000fc800078e0a04 */
[----:B------:R-:W-:Y:S02]  /*0170*/  IMAD R6, R10, R4, R7 ;  /* 0x000000040a067224 */ /* 0x000fe400078e0207 */
[----:B------:R-:W1:Y:S03]  /*0180*/  LDC.64 R4, c[0x0][0x388] ;  /* 0x0000e200ff047b82 */ /* 0x000e660000000a00 */
[----:B------:R-:W-:-:S13]  /*0190*/  ISETP.GE.U32.AND P0, PT, R6, R10, PT ;  /* 0x0000000a0600720c */ /* 0x000fda0003f06070 */
[----:B------:R-:W-:-:S04]  /*01a0*/  @P0 IADD3 R6, PT, PT, R6, -R10, RZ ;  /* 0x8000000a06060210 */ /* 0x000fc80007ffe0ff */
[----:B------:R-:W-:-:S13]  /*01b0*/  ISETP.GE.U32.AND P0, PT, R6, R10, PT ;  /* 0x0000000a0600720c */ /* 0x000fda0003f06070 */
[----:B------:R-:W-:Y:S01]  /*01c0*/  @P0 IMAD.IADD R6, R6, 0x1, -R10 ;  /* 0x0000000106060824 */ /* 0x000fe200078e0a0a */
[----:B------:R-:W-:Y:S02]  /*01d0*/  @!P1 LOP3.LUT R6, RZ, R10, RZ, 0x33, !PT ;  /* 0x0000000aff069212 */ /* 0x000fe400078e33ff */
[----:B------:R-:W-:Y:S02]  /*01e0*/  ISETP.GE.U32.AND P0, PT, R7, R0, PT ;  /* 0x000000000700720c */ /* 0x000fe40003f06070 */
[----:B------:R-:W-:Y:S01]  /*01f0*/  ISETP.NE.AND P1, PT, R6, R9, PT ;  /* 0x000000090600720c */ /* 0x000fe20003f25270 */
[----:B0-----:R-:W-:-:S12]  /*0200*/  @P3 EXIT ;  /* 0x000000000000394d */ /* 0x001fd80003800000 */
[----:B------:R-:W-:Y:S01]  /*0210*/  IADD3 R2, PT, PT, R7, -R10, RZ ;  /* 0x8000000a07027210 */ /* 0x000fe20007ffe0ff */
[----:B-1----:R-:W-:Y:S01]  /*0220*/  IMAD R8, R5, R4, RZ ;  /* 0x0000000405087224 */ /* 0x002fe200078e02ff */
[----:B------:R-:W-:Y:S01]  /*0230*/  ISETP.NE.AND P3, PT, R6, RZ, PT ;  /* 0x000000ff0600720c */ /* 0x000fe20003f65270 */
[C---:B------:R-:W-:Y:S01]  /*0240*/  VIADD R14, R7.reuse, 0xffffffff ;  /* 0xffffffff070e7836 */ /* 0x040fe20000000000 */
[----:B------:R-:W-:Y:S01]  /*0250*/  SEL R15, R2, 0xffffffff, P2 ;  /* 0xffffffff020f7807 */ /* 0x000fe20001000000 */
[C---:B------:R-:W-:Y:S01]  /*0260*/  IMAD R0, R7.reuse, R8, RZ ;  /* 0x0000000807007224 */ /* 0x040fe200078e02ff */
[----:B------:R-:W-:Y:S01]  /*0270*/  IADD3 R10, PT, PT, R7, R10, RZ ;  /* 0x0000000a070a7210 */ /* 0x000fe20007ffe0ff */
[-CC-:B------:R-:W-:Y:S01]  /*0280*/  IMAD R9, R3, R4.reuse, R4.reuse ;  /* 0x0000000403097224 */ /* 0x180fe200078e0204 */
[----:B------:R-:W-:Y:S01]  /*0290*/  ISETP.GE.AND P2, PT, R15, RZ, PT ;  /* 0x000000ff0f00720c */ /* 0x000fe20003f46270 */
[----:B------:R-:W0:Y:S01]  /*02a0*/  LDCU.64 UR8, c[0x0][0x358] ;  /* 0x00006b00ff0877ac */ /* 0x000e220008000a00 */
[----:B------:R-:W-:Y:S01]  /*02b0*/  IADD3 R2, PT, PT, R7, 0x1, RZ ;  /* 0x0000000107027810 */ /* 0x000fe20007ffe0ff */
[----:B------:R-:W-:Y:S01]  /*02c0*/  IMAD.IADD R12, R8, 0x1, -R4 ;  /* 0x00000001080c7824 */ /* 0x000fe200078e0a04 */
[----:B------:R-:W-:Y:S01]  /*02d0*/  SEL R10, R10, 0xffffffff, !P0 ;  /* 0xffffffff0a0a7807 */ /* 0x000fe20004000000 */
[----:B------:R-:W-:Y:S01]  /*02e0*/  IMAD R13, R3, R4, R0 ;  /* 0x00000004030d7224 */ /* 0x000fe200078e0200 */
[----:B------:R-:W-:Y:S01]  /*02f0*/  IADD3 R11, PT, PT, R0, R3, RZ ;  /* 0x00000003000b7210 */ /* 0x000fe20007ffe0ff */
[----:B------:R-:W-:Y:S01]  /*0300*/  VIADD R9, R9, 0xffffffff ;  /* 0xffffffff09097836 */ /* 0x000fe20000000000 */
[----:B------:R-:W-:-:S02]  /*0310*/  SEL R14, R14, 0xffffffff, P3 ;  /* 0xffffffff0e0e7807 */ /* 0x000fc40001800000 */
[----:B------:R-:W-:-:S03]  /*0320*/  SEL R2, R2, 0xffffffff, P1 ;  /* 0xffffffff02027807 */ /* 0x000fc60000800000 */
[----:B------:R-:W-:Y:S05]  /*0330*/  @!P2 BRA `(.L_x_0) ;  /* 0x0000000000c0a947 */ /* 0x000fea0003800000 */
[----:B------:R-:W1:Y:S01]  /*0340*/  LDCU.64 UR4, c[0x0][0x380] ;  /* 0x00007000ff0477ac */ /* 0x000e620008000a00 */
[----:B------:R-:W-:-:S04]  /*0350*/  IMAD.IADD R6, R12, 0x1, R3 ;  /* 0x000000010c067824 */ /* 0x000fc800078e0203 */
[----:B------:R-:W-:Y:S01]  /*0360*/  IMAD R17, R15, R8, R6 ;  /* 0x000000080f117224 */ /* 0x000fe200078e0206 */
[----:B-1----:R-:W-:Y:S01]  /*0370*/  MOV R4, UR4 ;  /* 0x0000000400047c02 */ /* 0x002fe20008000f00 */
[----:B------:R-:W-:-:S04]  /*0380*/  IMAD.U32 R5, RZ, RZ, UR5 ;  /* 0x00000005ff057e24 */ /* 0x000fc8000f8e00ff */
[----:B------:R-:W-:-:S04]  /*0390*/  IMAD.WIDE R6, R11, 0x4, R4 ;  /* 0x000000040b067825 */ /* 0x000fc800078e0204 */
[----:B------:R-:W-:Y:S01]  /*03a0*/  IMAD.WIDE R16, R17, 0x4, R4 ;  /* 0x0000000411107825 */ /* 0x000fe200078e0204 */
[----:B0-----:R-:W2:Y:S04]  /*03b0*/  LDG.E R15, desc[UR8][R6.64] ;  /* 0x00000008060f7981 */ /* 0x001ea8000c1e1900 */
[----:B------:R-:W3:Y:S01]  /*03c0*/  LDG.E R19, desc[UR8][R16.64] ;  /* 0x0000000810137981 */ /* 0x000ee2000c1e1900 */
[----:B------:R-:W0:Y:S01]  /*03d0*/  S2UR UR6, SR_CgaCtaId ;  /* 0x00000000000679c3 */ /* 0x000e220000008800 */
[----:B------:R-:W-:Y:S02]  /*03e0*/  UMOV UR4, 0x400 ;  /* 0x0000040000047882 */ /* 0x000fe40000000000 */
[----:B------:R-:W-:Y:S02]  /*03f0*/  UIADD3 UR5, UPT, UPT, UR4, 0x80, URZ ;  /* 0x0000008004057890 */ /* 0x000fe4000fffe0ff */
[----:B0-----:R-:W-:-:S02]  /*0400*/  ULEA UR4, UR6, UR4, 0x18 ;  /* 0x0000000406047291 */ /* 0x001fc4000f8ec0ff */
[----:B------:R-:W-:-:S04]  /*0410*/  ULEA UR5, UR6, UR5, 0x18 ;  /* 0x0000000506057291 */ /* 0x000fc8000f8ec0ff */
[C---:B------:R-:W-:Y:S02]  /*0420*/  LEA R18, R3.reuse, UR4, 0x2 ;  /* 0x0000000403127c11 */ /* 0x040fe4000f8e10ff */
[----:B------:R-:W-:Y:S01]  /*0430*/  LEA R20, R3, UR5, 0x2 ;  /* 0x0000000503147c11 */ /* 0x000fe2000f8e10ff */
[----:B------:R-:W-:Y:S04]  /*0440*/  BSSY.RECONVERGENT B0, `(.L_x_1) ;  /* 0x000001b000007945 */ /* 0x000fe80003800200 */
[----:B------:R-:W0:Y:S01]  /*0450*/  LDCU.64 UR4, c[0x0][0x380] ;  /* 0x00007000ff0477ac */ /* 0x000e220008000a00 */
[----:B--2---:R-:W-:Y:S04]  /*0460*/  STS [R18], R15 ;  /* 0x0000000f12007388 */ /* 0x004fe80000000800 */
[----:B---3--:R-:W-:Y:S01]  /*0470*/  STS [R20], R19 ;  /* 0x0000001314007388 */ /* 0x008fe20000000800 */
[----:B------:R-:W-:Y:S06]  /*0480*/  BAR.SYNC.DEFER_BLOCKING 0x0 ;  /* 0x0000000000007b1d */ /* 0x000fec0000010000 */
[----:B------:R-:W1:Y:S02]  /*0490*/  LDS R23, [R18] ;  /* 0x0000000012177984 */ /* 0x000e640000000800 */
[----:B-1----:R-:W-:-:S06]  /*04a0*/  IMAD.WIDE.U32 R16, R23, 0x4, R4 ;  /* 0x0000000417107825 */ /* 0x002fcc00078e0004 */
[----:B------:R-:W2:Y:S01]  /*04b0*/  LDG.E R16, desc[UR8][R16.64] ;  /* 0x0000000810107981 */ /* 0x000ea2000c1e1900 */
[----:B------:R-:W-:-:S03]  /*04c0*/  MOV R21, R23 ;  /* 0x0000001700157202 */ /* 0x000fc60000000f00 */
[----:B------:R1:W-:Y:S01]  /*04d0*/  STS [R20], R23 ;  /* 0x0000001714007388 */ /* 0x0003e20000000800 */
[----:B--2---:R-:W-:-:S13]  /*04e0*/  ISETP.NE.AND P0, PT, R16, R23, PT ;  /* 0x000000171000720c */ /* 0x004fda0003f05270 */
[----:B01----:R-:W-:Y:S05]  /*04f0*/  @!P0 BRA `(.L_x_2) ;  /* 0x00000000003c8947 */ /* 0x003fea0003800000 */
[----:B------:R-:W-:Y:S01]  /*0500*/  BSSY.RECONVERGENT B1, `(.L_x_3) ;  /* 0x000000d000017945 */ /* 0x000fe20003800200 */
.L_x_4:
[----:B------:R-:W-:Y:S01]  /*0510*/  STS [R20], R16 ;  /* 0x0000001014007388 */ /* 0x000fe20000000800 */
[----:B------:R-:W-:Y:S06]  /*0520*/  MEMBAR.SC.SYS ;  /* 0x0000000000007992 */ /* 0x000fec0000003000 */
[----:B------:R-:W-:-:S00]  /*0530*/  ERRBAR ;  /* 0x00000000000079ab */ /* 0x000fc00000000000 */
[----:B------:R-:W-:Y:S06]  /*0540*/  CGAERRBAR ;  /* 0x00000000000075ab */ /* 0x000fec0000000000 */
[----:B------:R-:W-:Y:S04]  /*0550*/  CCTL.IVALL ;  /* 0x00000000ff00798f */ /* 0x000fe80002000000 */
[----:B------:R-:W0:Y:S01]  /*0560*/  LDS R21, [R20] ;  /* 0x0000000014157984 */ /* 0x000e220000000800 */
[----:B------:R-:W-:Y:S01]  /*0570*/  MOV R5, UR5 ;  /* 0x0000000500057c02 */ /* 0x000fe20008000f00 */
[----:B------:R-:W-:-:S04]  /*0580*/  IMAD.U32 R4, RZ, RZ, UR4 ;  /* 0x00000004ff047e24 */ /* 0x000fc8000f8e00ff */
[----:B0-----:R-:W-:-:S06]  /*0590*/  IMAD.WIDE.U32 R16, R21, 0x4, R4 ;  /* 0x0000000415107825 */ /* 0x001fcc00078e0004 */
[----:B------:R-:W2:Y:S02]  /*05a0*/  LDG.E R16, desc[UR8][R16.64] ;  /* 0x0000000810107981 */ /* 0x000ea4000c1e1900 */
[----:B--2---:R-:W-:-:S13]  /*05b0*/  ISETP.NE.AND P0, PT, R16, R21, PT ;  /* 0x000000151000720c */ /* 0x004fda0003f05270 */
[----:B------:R-:W-:Y:S05]  /*05c0*/  @P0 BRA `(.L_x_4) ;  /* 0xfffffffc00d00947 */ /* 0x000fea000383ffff */
[----:B------:R-:W-:Y:S05]  /*05d0*/  BSYNC.RECONVERGENT B1 ;  /* 0x0000000000017941 */ /* 0x000fea0003800200 */
.L_x_3:
[----:B------:R0:W1:Y:S02]  /*05e0*/  LDS R23, [R18] ;  /* 0x0000000012177984 */ /* 0x0000640000000800 */
.L_x_2:
[----:B------:R-:W-:Y:S05]  /*05f0*/  BSYNC.RECONVERGENT B0 ;  /* 0x0000000000007941 */ /* 0x000fea0003800200 */
.L_x_1:
[----:B-1----:R-:W-:-:S05]  /*0600*/  IMAD.WIDE.U32 R4, R23, 0x4, R4 ;  /* 0x0000000417047825 */ /* 0x002fca00078e0004 */
[----:B------:R1:W5:Y:S04]  /*0610*/  ATOMG.E.MIN.STRONG.GPU PT, RZ, desc[UR8][R4.64], R21 ;  /* 0x8000001504ff79a8 */ /* 0x00036800089ef108 */
[----:B------:R1:W5:Y:S01]  /*0620*/  ATOMG.E.MIN.STRONG.GPU PT, RZ, desc[UR8][R6.64], R21 ;  /* 0x8000001506ff79a8 */ /* 0x00036200089ef108 */
[----:B------:R-:W-:Y:S06]  /*0630*/  BAR.SYNC.DEFER_BLOCKING 0x0 ;  /* 0x0000000000007b1d */ /* 0x000fec0000010000 */
.L_x_0:
[----:B------:R-:W-:-:S13]  /*0640*/  ISETP.GE.AND P0, PT, R14, RZ, PT ;  /* 0x000000ff0e00720c */ /* 0x000fda0003f06270 */
[----:B------:R-:W-:Y:S05]  /*0650*/  @!P0 BRA `(.L_x_5) ;  /* 0x0000000000c08947 */ /* 0x000fea0003800000 */
[----:B------:R-:W1:Y:S01]  /*0660*/  LDCU.64 UR4, c[0x0][0x380] ;  /* 0x00007000ff0477ac */ /* 0x000e620008000a00 */
        /* <DEDUP_REMOVED lines=10> */
[----:B------:R-:W-:-:S02]  /*0710*/  UIADD3 UR5, UPT, UPT, UR5, 0x180, URZ ;  /* 0x0000018005057890 */ /* 0x000fc4000fffe0ff */
[----:B0-----:R-:W-:Y:S02]  /*0720*/  ULEA UR4, UR6, UR4, 0x18 ;  /* 0x0000000406047291 */ /* 0x001fe4000f8ec0ff */
        /* <DEDUP_REMOVED lines=11> */
[----:B------:R-:W-:-:S03]  /*07e0*/  IMAD.MOV.U32 R19, RZ, RZ, R21 ;  /* 0x000000ffff137224 */ /* 0x000fc600078e0015 */
[----:B------:R1:W-:Y:S01]  /*07f0*/  STS [R18], R21 ;  /* 0x0000001512007388 */ /* 0x0003e20000000800 */
[----:B--2---:R-:W-:-:S13]  /*0800*/  ISETP.NE.AND P0, PT, R14, R21, PT ;  /* 0x000000150e00720c */ /* 0x004fda0003f05270 */
[----:B01----:R-:W-:Y:S05]  /*0810*/  @!P0 BRA `(.L_x_7) ;  /* 0x00000000003c8947 */ /* 0x003fea0003800000 */
[----:B------:R-:W-:Y:S01]  /*0820*/  BSSY.RECONVERGENT B1, `(.L_x_8) ;  /* 0x000000d000017945 */ /* 0x000fe20003800200 */
.L_x_9:
        /* <DEDUP_REMOVED lines=13> */
.L_x_8:
[----:B------:R0:W1:Y:S02]  /*0900*/  LDS R21, [R16] ;  /* 0x0000000010157984 */ /* 0x0000640000000800 */
.L_x_7:
[----:B------:R-:W-:Y:S05]  /*0910*/  BSYNC.RECONVERGENT B0 ;  /* 0x0000000000007941 */ /* 0x000fea0003800200 */
.L_x_6:
[----:B-1----:R-:W-:-:S05]  /*0920*/  IMAD.WIDE.U32 R4, R21, 0x4, R4 ;  /* 0x0000000415047825 */ /* 0x002fca00078e0004 */
[----:B------:R2:W5:Y:S04]  /*0930*/  ATOMG.E.MIN.STRONG.GPU PT, RZ, desc[UR8][R4.64], R19 ;  /* 0x8000001304ff79a8 */ /* 0x00056800089ef108 */
[----:B------:R2:W5:Y:S01]  /*0940*/  ATOMG.E.MIN.STRONG.GPU PT, RZ, desc[UR8][R6.64], R19 ;  /* 0x8000001306ff79a8 */ /* 0x00056200089ef108 */
[----:B------:R-:W-:Y:S06]  /*0950*/  BAR.SYNC.DEFER_BLOCKING 0x0 ;  /* 0x0000000000007b1d */ /* 0x000fec0000010000 */
.L_x_5:
[----:B------:R-:W-:-:S13]  /*0960*/  ISETP.GE.AND P0, PT, R10, RZ, PT ;  /* 0x000000ff0a00720c */ /* 0x000fda0003f06270 */
[----:B------:R-:W-:Y:S05]  /*0970*/  @!P0 BRA `(.L_x_10) ;  /* 0x0000000000c48947 */ /* 0x000fea0003800000 */
[----:B------:R-:W3:Y:S01]  /*0980*/  LDCU.64 UR4, c[0x0][0x380] ;  /* 0x00007000ff0477ac */ /* 0x000ee20008000a00 */
[----:B-12---:R-:W-:Y:S01]  /*0990*/  IADD3 R7, PT, PT, R11, R12, RZ ;  /* 0x0000000c0b077210 */ /* 0x006fe20007ffe0ff */
[----:B------:R-:W-:Y:S01]  /*09a0*/  IMAD R11, R10, R8, R3 ;  /* 0x000000080a0b7224 */ /* 0x000fe200078e0203 */
[----:B---3--:R-:W-:Y:S01]  /*09b0*/  MOV R5, UR5 ;  /* 0x0000000500057c02 */ /* 0x008fe20008000f00 */
        /* <DEDUP_REMOVED lines=26> */
.L_x_14:
        /* <DEDUP_REMOVED lines=13> */
.L_x_13:
[----:B------:R0:W1:Y:S02]  /*0c30*/  LDS R19, [R13] ;  /* 0x000000000d137984 */ /* 0x0000640000000800 */
.L_x_12:
[----:B------:R-:W-:Y:S05]  /*0c40*/  BSYNC.RECONVERGENT B0 ;  /* 0x0000000000007941 */ /* 0x000fea0003800200 */
.L_x_11:
[----:B-1----:R-:W-:-:S05]  /*0c50*/  IMAD.WIDE.U32 R4, R19, 0x4, R4 ;  /* 0x0000000413047825 */ /* 0x002fca00078e0004 */
[----:B------:R3:W5:Y:S04]  /*0c60*/  ATOMG.E.MIN.STRONG.GPU PT, RZ, desc[UR8][R4.64], R17 ;  /* 0x8000001104ff79a8 */ /* 0x00076800089ef108 */
[----:B------:R3:W5:Y:S01]  /*0c70*/  ATOMG.E.MIN.STRONG.GPU PT, RZ, desc[UR8][R6.64], R17 ;  /* 0x8000001106ff79a8 */ /* 0x00076200089ef108 */
[----:B------:R-:W-:Y:S06]  /*0c80*/  BAR.SYNC.DEFER_BLOCKING 0x0 ;  /* 0x0000000000007b1d */ /* 0x000fec0000010000 */
.L_x_10:
[----:B------:R-:W-:-:S13]  /*0c90*/  ISETP.GE.AND P0, PT, R2, RZ, PT ;  /* 0x000000ff0200720c */ /* 0x000fda0003f06270 */
[----:B0-----:R-:W-:Y:S05]  /*0ca0*/  @!P0 EXIT ;  /* 0x000000000000894d */ /* 0x001fea0003800000 */
[----:B------:R-:W0:Y:S01]  /*0cb0*/  LDCU.64 UR4, c[0x0][0x388] ;  /* 0x00007100ff0477ac */ /* 0x000e220008000a00 */
[----:B-123--:R-:W-:Y:S01]  /*0cc0*/  IADD3 R5, PT, PT, R0, R9, RZ ;  /* 0x0000000900057210 */ /* 0x00efe20007ffe0ff */
[----:B------:R-:W1:Y:S01]  /*0cd0*/  LDCU.64 UR6, c[0x0][0x380] ;  /* 0x00007000ff0677ac */ /* 0x000e620008000a00 */
[----:B0-----:R-:W-:Y:S01]  /*0ce0*/  IMAD R2, R2, UR5, R3 ;  /* 0x0000000502027c24 */ /* 0x001fe2000f8e0203 */
[----:B-1----:R-:W-:Y:S01]  /*0cf0*/  MOV R7, UR7 ;  /* 0x0000000700077c02 */ /* 0x002fe20008000f00 */
[----:B------:R-:W-:Y:S02]  /*0d00*/  IMAD.U32 R6, RZ, RZ, UR6 ;  /* 0x00000006ff067e24 */ /* 0x000fe4000f8e00ff */
[----:B------:R-:W-:Y:S02]  /*0d10*/  IMAD R9, R2, UR4, RZ ;  /* 0x0000000402097c24 */ /* 0x000fe4000f8e02ff */
[----:B------:R-:W-:-:S04]  /*0d20*/  IMAD.WIDE R4, R5, 0x4, R6 ;  /* 0x0000000405047825 */ /* 0x000fc800078e0206 */
[----:B------:R-:W-:Y:S01]  /*0d30*/  IMAD.WIDE R8, R9, 0x4, R6 ;  /* 0x0000000409087825 */ /* 0x000fe200078e0206 */
[----:B------:R-:W2:Y:S05]  /*0d40*/  LDG.E R0, desc[UR8][R4.64] ;  /* 0x0000000804007981 */ /* 0x000eaa000c1e1900 */
[----:B------:R-:W3:Y:S01]  /*0d50*/  LDG.E R8, desc[UR8][R8.64] ;  /* 0x0000000808087981 */ /* 0x000ee2000c1e1900 */
[----:B------:R-:W0:Y:S01]  /*0d60*/  S2UR UR6, SR_CgaCtaId ;  /* 0x00000000000679c3 */ /* 0x000e220000008800 */
[----:B------:R-:W-:Y:S02]  /*0d70*/  UMOV UR5, 0x400 ;  /* 0x0000040000057882 */ /* 0x000fe40000000000 */
[----:B------:R-:W-:-:S02]  /*0d80*/  UIADD3 UR4, UPT, UPT, UR5, 0x300, URZ ;  /* 0x0000030005047890 */ /* 0x000fc4000fffe0ff */
[----:B------:R-:W-:Y:S02]  /*0d90*/  UIADD3 UR5, UPT, UPT, UR5, 0x380, URZ ;  /* 0x0000038005057890 */ /* 0x000fe4000fffe0ff */
        /* <DEDUP_REMOVED lines=17> */
.L_x_18:
[----:B------:R-:W-:Y:S01]  /*0eb0*/  STS [R13], R2 ;  /* 0x000000020d007388 */ /* 0x000fe20000000800 */
[----:B------:R-:W-:Y:S06]  /*0ec0*/  MEMBAR.SC.SYS ;  /* 0x0000000000007992 */ /* 0x000fec0000003000 */
[----:B------:R-:W-:-:S00]  /*0ed0*/  ERRBAR ;  /* 0x00000000000079ab */ /* 0x000fc00000000000 */
[----:B------:R-:W-:Y:S06]  /*0ee0*/  CGAERRBAR ;  /* 0x00000000000075ab */ /* 0x000fec0000000000 */
[----:B------:R-:W-:Y:S04]  /*0ef0*/  CCTL.IVALL ;  /* 0x00000000ff00798f */ /* 0x000fe80002000000 */
[----:B------:R-:W0:Y:S01]  /*0f00*/  LDS R9, [R13] ;  /* 0x000000000d097984 */ /* 0x000e220000000800 */
[----:B------:R-:W-:-:S02]  /*0f10*/  MOV R6, UR4 ;  /* 0x0000000400067c02 */ /* 0x000fc40008000f00 */
[----:B------:R-:W-:-:S03]  /*0f20*/  MOV R7, UR5 ;  /* 0x0000000500077c02 */ /* 0x000fc60008000f00 */
[----:B0-----:R-:W-:-:S06]  /*0f30*/  IMAD.WIDE.U32 R2, R9, 0x4, R6 ;  /* 0x0000000409027825 */ /* 0x001fcc00078e0006 */
[----:B------:R-:W2:Y:S02]  /*0f40*/  LDG.E R2, desc[UR8][R2.64] ;  /* 0x0000000802027981 */ /* 0x000ea4000c1e1900 */
[----:B--2---:R-:W-:-:S13]  /*0f50*/  ISETP.NE.AND P0, PT, R2, R9, PT ;  /* 0x000000090200720c */ /* 0x004fda0003f05270 */
[----:B------:R-:W-:Y:S05]  /*0f60*/  @P0 BRA `(.L_x_18) ;  /* 0xfffffffc00d00947 */ /* 0x000fea000383ffff */
[----:B------:R-:W-:Y:S05]  /*0f70*/  BSYNC.RECONVERGENT B1 ;  /* 0x0000000000017941 */ /* 0x000fea0003800200 */
.L_x_17:
[----:B------:R0:W1:Y:S02]  /*0f80*/  LDS R15, [R11] ;  /* 0x000000000b0f7984 */ /* 0x0000640000000800 */
.L_x_16:
[----:B------:R-:W-:Y:S05]  /*0f90*/  BSYNC.RECONVERGENT B0 ;  /* 0x0000000000007941 */ /* 0x000fea0003800200 */
.L_x_15:
[----:B-1----:R-:W-:-:S05]  /*0fa0*/  IMAD.WIDE.U32 R6, R15, 0x4, R6 ;  /* 0x000000040f067825 */ /* 0x002fca00078e0006 */
[----:B------:R-:W-:Y:S04]  /*0fb0*/  ATOMG.E.MIN.STRONG.GPU PT, RZ, desc[UR8][R6.64], R9 ;  /* 0x8000000906ff79a8 */ /* 0x000fe800089ef108 */
[----:B------:R-:W-:Y:S01]  /*0fc0*/  ATOMG.E.MIN.STRONG.GPU PT, RZ, desc[UR8][R4.64], R9 ;  /* 0x8000000904ff79a8 */ /* 0x000fe200089ef108 */
[----:B------:R-:W-:Y:S06]  /*0fd0*/  BAR.SYNC.DEFER_BLOCKING 0x0 ;  /* 0x0000000000007b1d */ /* 0x000fec0000010000 */
[----:B------:R-:W-:Y:S05]  /*0fe0*/  EXIT ;  /* 0x000000000000794d */ /* 0x000fea0003800000 */
.L_x_19:
[----:B------:R-:W-:-:S00]  /*0ff0*/  BRA `(.L_x_19) ;  /* 0xfffffffc00fc7947 */ /* 0x000fc0000383ffff */
[----:B------:R-:W-:-:S00]  /*1000*/  NOP ;  /* 0x0000000000007918 */ /* 0x000fc00000000000 */
[----:B------:R-:W-:-:S00]  /*1010*/  NOP ;  /* 0x0000000000007918 */ /* 0x000fc00000000000 */
[----:B------:R-:W-:-:S00]  /*1020*/  NOP ;  /* 0x0000000000007918 */ /* 0x000fc00000000000 */
[----:B------:R-:W-:-:S00]  /*1030*/  NOP ;  /* 0x0000000000007918 */ /* 0x000fc00000000000 */
[----:B------:R-:W-:-:S00]  /*1040*/  NOP ;  /* 0x0000000000007918 */ /* 0x000fc00000000000 */
[----:B------:R-:W-:-:S00]  /*1050*/  NOP ;  /* 0x0000000000007918 */ /* 0x000fc00000000000 */
[----:B------:R-:W-:-:S00]  /*1060*/  NOP ;  /* 0x0000000000007918 */ /* 0x000fc00000000000 */
[----:B------:R-:W-:-:S00]  /*1070*/  NOP ;  /* 0x0000000000007918 */ /* 0x000fc00000000000 */
.L_x_136:


//--------------------- .text._Z15stitching_tilesILj32EEvPjjj --------------------------
	.section	.text._Z15stitching_tilesILj32EEvPjjj,"ax",@progbits
	.align	128
        .global         _Z15stitching_tilesILj32EEvPjjj
        .type           _Z15stitching_tilesILj32EEvPjjj,@function
        .size           _Z15stitching_tilesILj32EEvPjjj,(.L_x_137 - _Z15stitching_tilesILj32EEvPjjj)
        .other          _Z15stitching_tilesILj32EEvPjjj,@"STO_CUDA_ENTRY STV_DEFAULT"
_Z15stitching_tilesILj32EEvPjjj:
.text._Z15stitching_tilesILj32EEvPjjj:
[----:B------:R-:W-:Y:S08]  /*0000*/  LDC R1, c[0x0][0x37c] ;  /* 0x0000df00ff017b82 */ /* 0x000ff00000000800 */
[----:B------:R-:W0:Y:S01]  /*0010*/  LDC R6, c[0x0][0x370] ;  /* 0x0000dc00ff067b82 */ /* 0x000e220000000800 */
[----:B------:R-:W1:Y:S01]  /*0020*/  S2R R7, SR_CTAID.Y ;  /* 0x0000000000077919 */ /* 0x000e620000002600 */
[----:B------:R-:W2:Y:S06]  /*0030*/  LDCU UR5, c[0x0][0x374] ;  /* 0x00006e80ff0577ac */ /* 0x000eac0008000800 */
[----:B------:R-:W1:Y:S01]  /*0040*/  S2UR UR4, SR_CTAID.X ;  /* 0x00000000000479c3 */ /* 0x000e620000002500 */
[----:B0-----:R-:W0:Y:S01]  /*0050*/  I2F.U32.RP R0, R6 ;  /* 0x0000000600007306 */ /* 0x001e220000209000 */
[----:B-1----:R-:W-:-:S07]  /*0060*/  IMAD R7, R7, R6, UR4 ;  /* 0x0000000407077e24 */ /* 0x002fce000f8e0206 */
[----:B0-----:R-:W0:Y:S02]  /*0070*/  MUFU.RCP R0, R0 ;  /* 0x0000000000007308 */ /* 0x001e240000001000 */
[----:B0-----:R-:W-:Y:S02]  /*0080*/  VIADD R2, R0, 0xffffffe ;  /* 0x0ffffffe00027836 */ /* 0x001fe40000000000 */
[----:B--2---:R-:W-:-:S04]  /*0090*/  IMAD R0, R6, UR5, RZ ;  /* 0x0000000506007c24 */ /* 0x004fc8000f8e02ff */
[----:B------:R0:W1:Y:S01]  /*00a0*/  F2I.FTZ.U32.TRUNC.NTZ R3, R2 ;  /* 0x0000000200037305 */ /* 0x000062000021f000 */
[----:B------:R-:W-:Y:S01]  /*00b0*/  ISETP.GE.U32.AND P1, PT, R7, R0, PT ;  /* 0x000000000700720c */ /* 0x000fe20003f26070 */
[----:B0-----:R-:W-:Y:S02]  /*00c0*/  IMAD.MOV.U32 R2, RZ, RZ, RZ ;  /* 0x000000ffff027224 */ /* 0x001fe400078e00ff */
[----:B-1----:R-:W-:-:S04]  /*00d0*/  IMAD.MOV R5, RZ, RZ, -R3 ;  /* 0x000000ffff057224 */ /* 0x002fc800078e0a03 */
[----:B------:R-:W-:-:S04]  /*00e0*/  IMAD R5, R5, R6, RZ ;  /* 0x0000000605057224 */ /* 0x000fc800078e02ff */
[----:B------:R-:W-:-:S06]  /*00f0*/  IMAD.HI.U32 R4, R3, R5, R2 ;  /* 0x0000000503047227 */ /* 0x000fcc00078e0002 */
[----:B------:R-:W-:-:S05]  /*0100*/  IMAD.HI.U32 R4, R4, R7, RZ ;  /* 0x0000000704047227 */ /* 0x000fca00078e00ff */
[----:B------:R-:W-:-:S05]  /*0110*/  IADD3 R4, PT, PT, -R4, RZ, RZ ;  /* 0x000000ff04047210 */ /* 0x000fca0007ffe1ff */
[----:B------:R-:W-:-:S05]  /*0120*/  IMAD R4, R6, R4, R7 ;  /* 0x0000000406047224 */ /* 0x000fca00078e0207 */
[----:B------:R-:W-:-:S13]  /*0130*/  ISETP.GE.U32.AND P0, PT, R4, R6, PT ;  /* 0x000000060400720c */ /* 0x000fda0003f06070 */
[----:B------:R-:W-:Y:S01]  /*0140*/  @P0 IMAD.IADD R4, R4, 0x1, -R6 ;  /* 0x0000000104040824 */ /* 0x000fe200078e0a06 */
[----:B------:R-:W-:Y:S06]  /*0150*/  @P1 EXIT ;  /* 0x000000000000194d */ /* 0x000fec0003800000 */
[-C--:B------:R-:W-:Y:S01]  /*0160*/  ISETP.GE.U32.AND P0, PT, R4, R6.reuse, PT ;  /* 0x000000060400720c */ /* 0x080fe20003f06070 */
[----:B------:R-:W0:Y:S01]  /*0170*/  S2R R5, SR_TID.X ;  /* 0x0000000000057919 */ /* 0x000e220000002100 */
[----:B------:R-:W1:Y:S01]  /*0180*/  S2UR UR7, SR_CgaCtaId ;  /* 0x00000000000779c3 */ /* 0x000e620000008800 */
[CC--:B------:R-:W-:Y:S01]  /*0190*/  IADD3 R0, PT, PT, R7.reuse, -R6.reuse, RZ ;  /* 0x8000000607007210 */ /* 0x0c0fe20007ffe0ff */
[----:B------:R-:W-:Y:S01]  /*01a0*/  UMOV UR6, 0x400 ;  /* 0x0000040000067882 */ /* 0x000fe20000000000 */
[----:B------:R-:W-:Y:S01]  /*01b0*/  ISETP.NE.U32.AND P1, PT, R6, RZ, PT ;  /* 0x000000ff0600720c */ /* 0x000fe20003f25070 */
[----:B------:R-:W-:Y:S01]  /*01c0*/  UIADD3 UR4, UPT, UPT, UR6, 0x200, URZ ;  /* 0x0000020006047890 */ /* 0x000fe2000fffe0ff */
[C---:B------:R-:W-:Y:S01]  /*01d0*/  VIADD R9, R7.reuse, 0xffffffff ;  /* 0xffffffff07097836 */ /* 0x040fe20000000000 */
[----:B------:R-:W-:Y:S02]  /*01e0*/  UIADD3 UR5, UPT, UPT, UR6, 0x280, URZ ;  /* 0x0000028006057890 */ /* 0x000fe4000fffe0ff */
[----:B------:R-:W2:Y:S01]  /*01f0*/  LDC.64 R2, c[0x0][0x388] ;  /* 0x0000e200ff027b82 */ /* 0x000ea20000000a00 */
[----:B------:R-:W3:Y:S02]  /*0200*/  LDCU.64 UR8, c[0x0][0x358] ;  /* 0x00006b00ff0877ac */ /* 0x000ee40008000a00 */
[----:B------:R-:W-:Y:S01]  /*0210*/  @P0 IMAD.IADD R4, R4, 0x1, -R6 ;  /* 0x0000000104040824 */ /* 0x000fe200078e0a06 */
[----:B------:R-:W-:-:S04]  /*0220*/  ISETP.GE.U32.AND P0, PT, R7, R6, PT ;  /* 0x000000060700720c */ /* 0x000fc80003f06070 */
[----:B------:R-:W-:Y:S02]  /*0230*/  SEL R11, R0, 0xffffffff, P0 ;  /* 0xffffffff000b7807 */ /* 0x000fe40000000000 */
[----:B------:R-:W-:Y:S02]  /*0240*/  @!P1 LOP3.LUT R4, RZ, R6, RZ, 0x33, !PT ;  /* 0x00000006ff049212 */ /* 0x000fe400078e33ff */
[----:B------:R-:W-:Y:S02]  /*0250*/  ISETP.GE.AND P0, PT, R11, RZ, PT ;  /* 0x000000ff0b00720c */ /* 0x000fe40003f06270 */
[----:B------:R-:W-:Y:S01]  /*0260*/  ISETP.NE.AND P1, PT, R4, RZ, PT ;  /* 0x000000ff0400720c */ /* 0x000fe20003f25270 */
[----:B-1----:R-:W-:Y:S02]  /*0270*/  ULEA UR4, UR7, UR4, 0x18 ;  /* 0x0000000407047291 */ /* 0x002fe4000f8ec0ff */
[----:B------:R-:W-:Y:S01]  /*0280*/  ULEA UR5, UR7, UR5, 0x18 ;  /* 0x0000000507057291 */ /* 0x000fe2000f8ec0ff */
[----:B------:R-:W-:-:S03]  /*0290*/  SEL R9, R9, 0xffffffff, P1 ;  /* 0xffffffff09097807 */ /* 0x000fc60000800000 */
[----:B0-----:R-:W-:Y:S01]  /*02a0*/  LEA R0, R5, UR4, 0x2 ;  /* 0x0000000405007c11 */ /* 0x001fe2000f8e10ff */
[----:B--2---:R-:W-:Y:S01]  /*02b0*/  IMAD R4, R3, R2, RZ ;  /* 0x0000000203047224 */ /* 0x004fe200078e02ff */
[----:B------:R-:W-:-:S03]  /*02c0*/  LEA R3, R5, UR5, 0x2 ;  /* 0x0000000505037c11 */ /* 0x000fc6000f8e10ff */
[----:B------:R-:W-:Y:S01]  /*02d0*/  IMAD R8, R7, R4, RZ ;  /* 0x0000000407087224 */ /* 0x000fe200078e02ff */
[----:B---3--:R-:W-:Y:S06]  /*02e0*/  @!P0 BRA `(.L_x_20) ;  /* 0x0000000000988947 */ /* 0x008fec0003800000 */
[----:B------:R-:W0:Y:S01]  /*02f0*/  LDC.64 R6, c[0x0][0x380] ;  /* 0x0000e000ff067b82 */ /* 0x000e220000000a00 */
[----:B------:R-:W-:Y:S01]  /*0300*/  IADD3 R10, PT, PT, R5, -R2, R4 ;  /* 0x80000002050a7210 */ /* 0x000fe20007ffe004 */
[----:B------:R-:W-:-:S04]  /*0310*/  IMAD.IADD R13, R8, 0x1, R5 ;  /* 0x00000001080d7824 */ /* 0x000fc800078e0205 */
[----:B------:R-:W-:Y:S02]  /*0320*/  IMAD R15, R11, R4, R10 ;  /* 0x000000040b0f7224 */ /* 0x000fe400078e020a */
[----:B0-----:R-:W-:-:S04]  /*0330*/  IMAD.WIDE R10, R13, 0x4, R6 ;  /* 0x000000040d0a7825 */ /* 0x001fc800078e0206 */
[----:B------:R-:W-:Y:S01]  /*0340*/  IMAD.WIDE R12, R15, 0x4, R6 ;  /* 0x000000040f0c7825 */ /* 0x000fe200078e0206 */
[----:B------:R-:W2:Y:S05]  /*0350*/  LDG.E R14, desc[UR8][R10.64] ;  /* 0x000000080a0e7981 */ /* 0x000eaa000c1e1900 */
[----:B------:R-:W3:Y:S01]  /*0360*/  LDG.E R12, desc[UR8][R12.64] ;  /* 0x000000080c0c7981 */ /* 0x000ee2000c1e1900 */
[----:B------:R-:W-:Y:S02]  /*0370*/  UIADD3 UR4, UPT, UPT, UR6, 0x80, URZ ;  /* 0x0000008006047890 */ /* 0x000fe4000fffe0ff */
[----:B------:R-:W-:Y:S02]  /*0380*/  ULEA UR5, UR7, UR6, 0x18 ;  /* 0x0000000607057291 */ /* 0x000fe4000f8ec0ff */
[----:B------:R-:W-:-:S04]  /*0390*/  ULEA UR4, UR7, UR4, 0x18 ;  /* 0x0000000407047291 */ /* 0x000fc8000f8ec0ff */
[C---:B------:R-:W-:Y:S02]  /*03a0*/  LEA R15, R5.reuse, UR5, 0x2 ;  /* 0x00000005050f7c11 */ /* 0x040fe4000f8e10ff */
[----:B------:R-:W-:-:S03]  /*03b0*/  LEA R17, R5, UR4, 0x2 ;  /* 0x0000000405117c11 */ /* 0x000fc6000f8e10ff */
[----:B--2---:R-:W-:Y:S04]  /*03c0*/  STS [R15], R14 ;  /* 0x0000000e0f007388 */ /* 0x004fe80000000800 */
[----:B---3--:R-:W-:Y:S01]  /*03d0*/  STS [R17], R12 ;  /* 0x0000000c11007388 */ /* 0x008fe20000000800 */
[----:B------:R-:W-:Y:S06]  /*03e0*/  BAR.SYNC.DEFER_BLOCKING 0x0 ;  /* 0x0000000000007b1d */ /* 0x000fec0000010000 */
[----:B------:R-:W0:Y:S04]  /*03f0*/  LDS R19, [R15] ;  /* 0x000000000f137984 */ /* 0x000e280000000800 */
[----:B------:R-:W1:Y:S01]  /*0400*/  LDS R21, [R17] ;  /* 0x0000000011157984 */ /* 0x000e620000000800 */
[----:B0-----:R-:W-:-:S06]  /*0410*/  IMAD.WIDE.U32 R10, R19, 0x4, R6 ;  /* 0x00000004130a7825 */ /* 0x001fcc00078e0006 */
[----:B-1----:R-:W2:Y:S04]  /*0420*/  ATOMG.E.MIN.STRONG.GPU PT, R10, desc[UR8][R10.64], R21 ;  /* 0x800000150a0a79a8 */ /* 0x002ea800089ef108 */
[----:B--2---:R0:W-:Y:S01]  /*0430*/  STS [R0], R10 ;  /* 0x0000000a00007388 */ /* 0x0041e20000000800 */
[----:B------:R-:W-:-:S13]  /*0440*/  ISETP.NE.AND P0, PT, R10, R21, PT ;  /* 0x000000150a00720c */ /* 0x000fda0003f05270 */
[----:B0-----:R-:W-:Y:S05]  /*0450*/  @!P0 BRA `(.L_x_21) ;  /* 0x0000000000348947 */ /* 0x001fea0003800000 */
[----:B------:R-:W-:Y:S01]  /*0460*/  BSSY B0, `(.L_x_22) ;  /* 0x0000009000007945 */ /* 0x000fe20003800000 */
.L_x_23:
[CC--:B------:R-:W-:Y:S01]  /*0470*/  VIMNMX.U32 R11, PT, PT, R10.reuse, R21.reuse, !PT ;  /* 0x000000150a0b7248 */ /* 0x0c0fe20007fe0000 */
[----:B------:R-:W-:Y:S05]  /*0480*/  YIELD ;  /* 0x0000000000007946 */ /* 0x000fea0003800000 */
[----:B------:R-:W-:Y:S01]  /*0490*/  VIMNMX.U32 R13, PT, PT, R10, R21, PT ;  /* 0x000000150a0d7248 */ /* 0x000fe20003fe0000 */
[----:B------:R-:W-:-:S06]  /*04a0*/  IMAD.WIDE.U32 R10, R11, 0x4, R6 ;  /* 0x000000040b0a7825 */ /* 0x000fcc00078e0006 */
[----:B------:R-:W2:Y:S01]  /*04b0*/  ATOMG.E.MIN.STRONG.GPU PT, R10, desc[UR8][R10.64], R13 ;  /* 0x8000000d0a0a79a8 */ /* 0x000ea200089ef108 */
[-C--:B------:R-:W-:Y:S02]  /*04c0*/  MOV R21, R13.reuse ;  /* 0x0000000d00157202 */ /* 0x080fe40000000f00 */
[----:B--2---:R-:W-:-:S13]  /*04d0*/  ISETP.NE.AND P0, PT, R10, R13, PT ;  /* 0x0000000d0a00720c */ /* 0x004fda0003f05270 */
[----:B------:R-:W-:Y:S05]  /*04e0*/  @P0 BRA `(.L_x_23) ;  /* 0xfffffffc00e00947 */ /* 0x000fea000383ffff */
[----:B------:R-:W-:Y:S05]  /*04f0*/  BSYNC B0 ;  /* 0x0000000000007941 */ /* 0x000fea0003800000 */
.L_x_22:
[----:B------:R0:W-:Y:S04]  /*0500*/  STS [R17], R13 ;  /* 0x0000000d11007388 */ /* 0x0001e80000000800 */
[----:B------:R0:W-:Y:S04]  /*0510*/  STS [R0], R13 ;  /* 0x0000000d00007388 */ /* 0x0001e80000000800 */
[----:B------:R0:W-:Y:S02]  /*0520*/  STS [R3], R13 ;  /* 0x0000000d03007388 */ /* 0x0001e40000000800 */
.L_x_21:
[----:B------:R-:W-:Y:S05]  /*0530*/  WARPSYNC.ALL ;  /* 0x0000000000007948 */ /* 0x000fea0003800000 */
[----:B------:R-:W-:Y:S06]  /*0540*/  BAR.SYNC.DEFER_BLOCKING 0x0 ;  /* 0x0000000000007b1d */ /* 0x000fec0000010000 */
.L_x_20:
[----:B------:R-:W-:-:S13]  /*0550*/  ISETP.GE.AND P0, PT, R9, RZ, PT ;  /* 0x000000ff0900720c */ /* 0x000fda0003f06270 */
[----:B------:R-:W-:Y:S05]  /*0560*/  @!P0 EXIT ;  /* 0x000000000000894d */ /* 0x000fea0003800000 */
[----:B------:R-:W1:Y:S01]  /*0570*/  LDC.64 R6, c[0x0][0x380] ;  /* 0x0000e000ff067b82 */ /* 0x000e620000000a00 */
[----:B------:R-:W-:-:S04]  /*0580*/  IMAD R10, R5, R2, R2 ;  /* 0x00000002050a7224 */ /* 0x000fc800078e0202 */
[----:B------:R-:W-:Y:S02]  /*0590*/  IMAD R10, R9, R4, R10 ;  /* 0x00000004090a7224 */ /* 0x000fe400078e020a */
[----:B------:R-:W-:Y:S02]  /*05a0*/  IMAD R9, R5, R2, R8 ;  /* 0x0000000205097224 */ /* 0x000fe400078e0208 */
[----:B------:R-:W-:Y:S02]  /*05b0*/  VIADD R11, R10, 0xffffffff ;  /* 0xffffffff0a0b7836 */ /* 0x000fe40000000000 */
[----:B-1----:R-:W-:-:S04]  /*05c0*/  IMAD.WIDE R8, R9, 0x4, R6 ;  /* 0x0000000409087825 */ /* 0x002fc800078e0206 */
[----:B------:R-:W-:Y:S02]  /*05d0*/  IMAD.WIDE R10, R11, 0x4, R6 ;  /* 0x000000040b0a7825 */ /* 0x000fe400078e0206 */
[----:B------:R-:W2:Y:S04]  /*05e0*/  LDG.E R8, desc[UR8][R8.64] ;  /* 0x0000000808087981 */ /* 0x000ea8000c1e1900 */
[----:B------:R-:W3:Y:S01]  /*05f0*/  LDG.E R10, desc[UR8][R10.64] ;  /* 0x000000080a0a7981 */ /* 0x000ee2000c1e1900 */
[----:B------:R-:W-:Y:S02]  /*0600*/  UIADD3 UR4, UPT, UPT, UR6, 0x100, URZ ;  /* 0x0000010006047890 */ /* 0x000fe4000fffe0ff */
[----:B------:R-:W-:Y:S02]  /*0610*/  UIADD3 UR5, UPT, UPT, UR6, 0x180, URZ ;  /* 0x0000018006057890 */ /* 0x000fe4000fffe0ff */
[----:B------:R-:W-:-:S02]  /*0620*/  ULEA UR4, UR7, UR4, 0x18 ;  /* 0x0000000407047291 */ /* 0x000fc4000f8ec0ff */
[----:B------:R-:W-:-:S04]  /*0630*/  ULEA UR5, UR7, UR5, 0x18 ;  /* 0x0000000507057291 */ /* 0x000fc8000f8ec0ff */
[C---:B0-----:R-:W-:Y:S02]  /*0640*/  LEA R13, R5.reuse, UR4, 0x2 ;  /* 0x00000004050d7c11 */ /* 0x041fe4000f8e10ff */
        /* <DEDUP_REMOVED lines=12> */
.L_x_26:
        /* <DEDUP_REMOVED lines=9> */
.L_x_25:
[----:B------:R0:W-:Y:S04]  /*07a0*/  STS [R15], R11 ;  /* 0x0000000b0f007388 */ /* 0x0001e80000000800 */
[----:B------:R0:W-:Y:S04]  /*07b0*/  STS [R0], R11 ;  /* 0x0000000b00007388 */ /* 0x0001e80000000800 */
[----:B------:R0:W-:Y:S02]  /*07c0*/  STS [R3], R11 ;  /* 0x0000000b03007388 */ /* 0x0001e40000000800 */
.L_x_24:
[----:B------:R-:W-:Y:S05]  /*07d0*/  WARPSYNC.ALL ;  /* 0x0000000000007948 */ /* 0x000fea0003800000 */
[----:B------:R-:W-:Y:S06]  /*07e0*/  BAR.SYNC.DEFER_BLOCKING 0x0 ;  /* 0x0000000000007b1d */ /* 0x000fec0000010000 */
[----:B------:R-:W-:Y:S05]  /*07f0*/  EXIT ;  /* 0x000000000000794d */ /* 0x000fea0003800000 */
.L_x_27:
        /* <DEDUP_REMOVED lines=16> */
.L_x_137:


//--------------------- .text._Z19intra_tile_re_labeljPj --------------------------
	.section	.text._Z19intra_tile_re_labeljPj,"ax",@progbits
	.align	128
        .global         _Z19intra_tile_re_labeljPj
        .type           _Z19intra_tile_re_labeljPj,@function
        .size           _Z19intra_tile_re_labeljPj,(.L_x_138 - _Z19intra_tile_re_labeljPj)
        .other          _Z19intra_tile_re_labeljPj,@"STO_CUDA_ENTRY STV_DEFAULT"
_Z19intra_tile_re_labeljPj:
.text._Z19intra_tile_re_labeljPj:
[----:B------:R-:W-:Y:S08]  /*0000*/  LDC R1, c[0x0][0x37c] ;  /* 0x0000df00ff017b82 */ /* 0x000ff00000000800 */
[----:B------:R-:W-:Y:S01]  /*0010*/  S2UR UR4, SR_CTAID.X ;  /* 0x00000000000479c3 */ /* 0x000fe20000002500 */
[----:B------:R-:W0:Y:S07]  /*0020*/  LDCU UR6, c[0x0][0x370] ;  /* 0x00006e00ff0677ac */ /* 0x000e2e0008000800 */
[----:B------:R-:W0:Y:S08]  /*0030*/  S2UR UR5, SR_CTAID.Y ;  /* 0x00000000000579c3 */ /* 0x000e300000002600 */
[----:B------:R-:W1:Y:S01]  /*0040*/  LDC R0, c[0x0][0x374] ;  /* 0x0000dd00ff007b82 */ /* 0x000e620000000800 */
[----:B0-----:R-:W-:-:S02]  /*0050*/  UIMAD UR4, UR5, UR6, UR4 ;  /* 0x00000006050472a4 */ /* 0x001fc4000f8e0204 */
[----:B-1----:R-:W-:-:S05]  /*0060*/  IMAD R0, R0, UR6, RZ ;  /* 0x0000000600007c24 */ /* 0x002fca000f8e02ff */
[----:B------:R-:W-:-:S13]  /*0070*/  ISETP.LE.U32.AND P0, PT, R0, UR4, PT ;  /* 0x0000000400007c0c */ /* 0x000fda000bf03070 */
[----:B------:R-:W-:Y:S05]  /*0080*/  @P0 EXIT ;  /* 0x000000000000094d */ /* 0x000fea0003800000 */
[----:B------:R-:W0:Y:S01]  /*0090*/  S2R R3, SR_TID.Y ;  /* 0x0000000000037919 */ /* 0x000e220000002200 */
[----:B------:R-:W0:Y:S01]  /*00a0*/  LDC R0, c[0x0][0x364] ;  /* 0x0000d900ff007b82 */ /* 0x000e220000000800 */
[----:B------:R-:W1:Y:S01]  /*00b0*/  LDCU UR5, c[0x0][0x360] ;  /* 0x00006c00ff0577ac */ /* 0x000e620008000800 */
[----:B------:R-:W1:Y:S01]  /*00c0*/  S2R R7, SR_TID.X ;  /* 0x0000000000077919 */ /* 0x000e620000002100 */
[----:B------:R-:W2:Y:S05]  /*00d0*/  LDCU.64 UR6, c[0x0][0x358] ;  /* 0x00006b00ff0677ac */ /* 0x000eaa0008000a00 */
[----:B------:R-:W3:Y:S01]  /*00e0*/  LDC.64 R4, c[0x0][0x388] ;  /* 0x0000e200ff047b82 */ /* 0x000ee20000000a00 */
[----:B0-----:R-:W-:-:S04]  /*00f0*/  IMAD R0, R0, UR4, R3 ;  /* 0x0000000400007c24 */ /* 0x001fc8000f8e0203 */
[----:B-1----:R-:W-:-:S04]  /*0100*/  IMAD R3, R0, UR5, R7 ;  /* 0x0000000500037c24 */ /* 0x002fc8000f8e0207 */
[----:B---3--:R-:W-:-:S05]  /*0110*/  IMAD.WIDE.U32 R2, R3, 0x4, R4 ;  /* 0x0000000403027825 */ /* 0x008fca00078e0004 */
[----:B--2---:R-:W2:Y:S02]  /*0120*/  LDG.E R7, desc[UR6][R2.64] ;  /* 0x0000000602077981 */ /* 0x004ea4000c1e1900 */
[----:B--2---:R-:W-:-:S13]  /*0130*/  ISETP.NE.AND P0, PT, R7, RZ, PT ;  /* 0x000000ff0700720c */ /* 0x004fda0003f05270 */
[----:B------:R-:W-:Y:S05]  /*0140*/  @!P0 EXIT ;  /* 0x000000000000894d */ /* 0x000fea0003800000 */
[----:B------:R-:W-:-:S06]  /*0150*/  IMAD.WIDE.U32 R4, R7, 0x4, R4 ;  /* 0x0000000407047825 */ /* 0x000fcc00078e0004 */
[----:B------:R-:W2:Y:S04]  /*0160*/  LDG.E R5, desc[UR6][R4.64] ;  /* 0x0000000604057981 */ /* 0x000ea8000c1e1900 */
[----:B--2---:R-:W-:Y:S01]  /*0170*/  STG.E desc[UR6][R2.64], R5 ;  /* 0x0000000502007986 */ /* 0x004fe2000c101906 */
[----:B------:R-:W-:Y:S05]  /*0180*/  EXIT ;  /* 0x000000000000794d */ /* 0x000fea0003800000 */
.L_x_28:
        /* <DEDUP_REMOVED lines=15> */
.L_x_138:


//--------------------- .text._Z24intra_tile_labeling_opt2PKhjPj --------------------------
	.section	.text._Z24intra_tile_labeling_opt2PKhjPj,"ax",@progbits
	.align	128
        .global         _Z24intra_tile_labeling_opt2PKhjPj
        .type           _Z24intra_tile_labeling_opt2PKhjPj,@function
        .size           _Z24intra_tile_labeling_opt2PKhjPj,(.L_x_139 - _Z24intra_tile_labeling_opt2PKhjPj)
        .other          _Z24intra_tile_labeling_opt2PKhjPj,@"STO_CUDA_ENTRY STV_DEFAULT"
_Z24intra_tile_labeling_opt2PKhjPj:
.text._Z24intra_tile_labeling_opt2PKhjPj:
[----:B------:R-:W-:Y:S08]  /*0000*/  LDC R1, c[0x0][0x37c] ;  /* 0x0000df00ff017b82 */ /* 0x000ff00000000800 */
[----:B------:R-:W0:Y:S01]  /*0010*/  LDC R0, c[0x0][0x360] ;  /* 0x0000d800ff007b82 */ /* 0x000e220000000800 */
[----:B------:R-:W1:Y:S01]  /*0020*/  S2R R7, SR_CTAID.Y ;  /* 0x0000000000077919 */ /* 0x000e620000002600 */
[----:B------:R-:W2:Y:S06]  /*0030*/  LDCU UR5, c[0x0][0x388] ;  /* 0x00007100ff0577ac */ /* 0x000eac0008000800 */
[----:B------:R-:W3:Y:S08]  /*0040*/  LDC R2, c[0x0][0x364] ;  /* 0x0000d900ff027b82 */ /* 0x000ef00000000800 */
[----:B------:R-:W4:Y:S08]  /*0050*/  LDC R8, c[0x0][0x370] ;  /* 0x0000dc00ff087b82 */ /* 0x000f300000000800 */
[----:B------:R-:W1:Y:S01]  /*0060*/  S2UR UR4, SR_CTAID.X ;  /* 0x00000000000479c3 */ /* 0x000e620000002500 */
[----:B----4-:R-:W4:Y:S01]  /*0070*/  I2F.U32.RP R3, R8 ;  /* 0x0000000800037306 */ /* 0x010f220000209000 */
[----:B------:R-:W-:-:S07]  /*0080*/  ISETP.NE.U32.AND P2, PT, R8, RZ, PT ;  /* 0x000000ff0800720c */ /* 0x000fce0003f45070 */
[----:B----4-:R-:W4:Y:S02]  /*0090*/  MUFU.RCP R3, R3 ;  /* 0x0000000300037308 */ /* 0x010f240000001000 */
[----:B----4-:R-:W-:Y:S02]  /*00a0*/  VIADD R4, R3, 0xffffffe ;  /* 0x0ffffffe03047836 */ /* 0x010fe40000000000 */
[----:B------:R-:W4:Y:S04]  /*00b0*/  S2R R3, SR_TID.X ;  /* 0x0000000000037919 */ /* 0x000f280000002100 */
[----:B------:R5:W2:Y:S02]  /*00c0*/  F2I.FTZ.U32.TRUNC.NTZ R5, R4 ;  /* 0x0000000400057305 */ /* 0x000aa4000021f000 */
[----:B-----5:R-:W-:-:S02]  /*00d0*/  IMAD.MOV.U32 R4, RZ, RZ, RZ ;  /* 0x000000ffff047224 */ /* 0x020fc400078e00ff */
[----:B--2---:R-:W-:-:S04]  /*00e0*/  IMAD.MOV R9, RZ, RZ, -R5 ;  /* 0x000000ffff097224 */ /* 0x004fc800078e0a05 */
[----:B------:R-:W-:-:S04]  /*00f0*/  IMAD R9, R9, R8, RZ ;  /* 0x0000000809097224 */ /* 0x000fc800078e02ff */
[----:B------:R-:W-:Y:S02]  /*0100*/  IMAD.HI.U32 R6, R5, R9, R4 ;  /* 0x0000000905067227 */ /* 0x000fe400078e0004 */
[----:B------:R-:W2:Y:S02]  /*0110*/  S2R R4, SR_TID.Y ;  /* 0x0000000000047919 */ /* 0x000ea40000002200 */
[----:B-1----:R-:W-:Y:S01]  /*0120*/  IMAD R5, R7, R8, UR4 ;  /* 0x0000000407057e24 */ /* 0x002fe2000f8e0208 */
[----:B------:R-:W1:Y:S01]  /*0130*/  LDCU UR4, c[0x0][0x374] ;  /* 0x00006e80ff0477ac */ /* 0x000e620008000800 */
[----:B---3--:R-:W-:Y:S02]  /*0140*/  VIADD R9, R2, 0xffffffff ;  /* 0xffffffff02097836 */ /* 0x008fe40000000000 */
[----:B------:R-:W-:-:S04]  /*0150*/  IMAD.HI.U32 R7, R6, R5, RZ ;  /* 0x0000000506077227 */ /* 0x000fc800078e00ff */
[----:B------:R-:W-:-:S04]  /*0160*/  IMAD.MOV R6, RZ, RZ, -R7 ;  /* 0x000000ffff067224 */ /* 0x000fc800078e0a07 */
[----:B------:R-:W-:-:S05]  /*0170*/  IMAD R6, R8, R6, R5 ;  /* 0x0000000608067224 */ /* 0x000fca00078e0205 */
[----:B------:R-:W-:-:S13]  /*0180*/  ISETP.GE.U32.AND P0, PT, R6, R8, PT ;  /* 0x000000080600720c */ /* 0x000fda0003f06070 */
[----:B------:R-:W-:Y:S02]  /*0190*/  @P0 IMAD.IADD R6, R6, 0x1, -R8 ;  /* 0x0000000106060824 */ /* 0x000fe400078e0a08 */
[----:B------:R-:W-:-:S03]  /*01a0*/  @P0 VIADD R7, R7, 0x1 ;  /* 0x0000000107070836 */ /* 0x000fc60000000000 */
[----:B------:R-:W-:Y:S01]  /*01b0*/  ISETP.GE.U32.AND P1, PT, R6, R8, PT ;  /* 0x000000080600720c */ /* 0x000fe20003f26070 */
[----:B-1----:R-:W-:-:S05]  /*01c0*/  IMAD R6, R8, UR4, RZ ;  /* 0x0000000408067c24 */ /* 0x002fca000f8e02ff */
[----:B------:R-:W-:Y:S01]  /*01d0*/  ISETP.GE.U32.AND P0, PT, R5, R6, PT ;  /* 0x000000060500720c */ /* 0x000fe20003f06070 */
[----:B0-----:R-:W-:-:S06]  /*01e0*/  VIADD R6, R0, 0xffffffff ;  /* 0xffffffff00067836 */ /* 0x001fcc0000000000 */
[----:B------:R-:W-:Y:S01]  /*01f0*/  @P1 VIADD R7, R7, 0x1 ;  /* 0x0000000107071836 */ /* 0x000fe20000000000 */
[----:B------:R-:W-:-:S05]  /*0200*/  @!P2 LOP3.LUT R7, RZ, R8, RZ, 0x33, !PT ;  /* 0x00000008ff07a212 */ /* 0x000fca00078e33ff */
[----:B------:R-:W-:Y:S02]  /*0210*/  IMAD.MOV R10, RZ, RZ, -R7 ;  /* 0x000000ffff0a7224 */ /* 0x000fe400078e0a07 */
[----:B--2---:R-:W-:Y:S02]  /*0220*/  IMAD R9, R7, R9, R4 ;  /* 0x0000000907097224 */ /* 0x004fe400078e0204 */
[----:B------:R-:W-:-:S04]  /*0230*/  IMAD R8, R8, R10, R5 ;  /* 0x0000000a08087224 */ /* 0x000fc800078e0205 */
[----:B----4-:R-:W-:-:S04]  /*0240*/  IMAD R6, R6, R8, R3 ;  /* 0x0000000806067224 */ /* 0x010fc800078e0203 */
[----:B------:R-:W-:Y:S01]  /*0250*/  IMAD R12, R9, UR5, R6 ;  /* 0x00000005090c7c24 */ /* 0x000fe2000f8e0206 */
[----:B------:R-:W-:Y:S06]  /*0260*/  @P0 EXIT ;  /* 0x000000000000094d */ /* 0x000fec0003800000 */
[----:B------:R-:W0:Y:S01]  /*0270*/  S2R R8, SR_CgaCtaId ;  /* 0x0000000000087919 */ /* 0x000e220000008800 */
[----:B------:R-:W-:Y:S01]  /*0280*/  MOV R9, 0x400 ;  /* 0x0000040000097802 */ /* 0x000fe20000000f00 */
[----:B------:R-:W-:Y:S01]  /*0290*/  VIADD R15, R0, 0x2 ;  /* 0x00000002000f7836 */ /* 0x000fe20000000000 */
[-C--:B------:R-:W-:Y:S01]  /*02a0*/  LOP3.LUT P0, RZ, R3, R4.reuse, RZ, 0xfc, !PT ;  /* 0x0000000403ff7212 */ /* 0x080fe2000780fcff */
[----:B------:R-:W-:Y:S01]  /*02b0*/  IMAD.MOV.U32 R18, RZ, RZ, -0x1 ;  /* 0xffffffffff127424 */ /* 0x000fe200078e00ff */
[----:B------:R-:W-:Y:S01]  /*02c0*/  BSSY.RECONVERGENT B0, `(.L_x_29) ;  /* 0x0000011000007945 */ /* 0x000fe20003800200 */
[----:B------:R-:W-:Y:S02]  /*02d0*/  VIADD R7, R9, 0x10 ;  /* 0x0000001009077836 */ /* 0x000fe40000000000 */
[----:B------:R-:W-:-:S04]  /*02e0*/  IMAD R14, R15, R4, R15 ;  /* 0x000000040f0e7224 */ /* 0x000fc800078e020f */
[----:B------:R-:W-:Y:S01]  /*02f0*/  IMAD.IADD R11, R14, 0x1, R3 ;  /* 0x000000010e0b7824 */ /* 0x000fe200078e0203 */
[----:B0-----:R-:W-:-:S04]  /*0300*/  LEA R10, R8, R7, 0x18 ;  /* 0x00000007080a7211 */ /* 0x001fc800078ec0ff */
[----:B------:R-:W-:-:S05]  /*0310*/  LEA R6, R11, R10, 0x2 ;  /* 0x0000000a0b067211 */ /* 0x000fca00078e10ff */
[----:B------:R0:W-:Y:S01]  /*0320*/  STS [R6+0x4], R18 ;  /* 0x0000041206007388 */ /* 0x0001e20000000800 */
[----:B------:R-:W-:Y:S05]  /*0330*/  @P0 BRA `(.L_x_30) ;  /* 0x0000000000240947 */ /* 0x000fea0003800000 */
[----:B------:R-:W-:Y:S01]  /*0340*/  IMAD R7, R15, R2, R15 ;  /* 0x000000020f077224 */ /* 0x000fe200078e020f */
[----:B------:R-:W-:-:S03]  /*0350*/  LEA R16, R8, R9, 0x18 ;  /* 0x0000000908107211 */ /* 0x000fc600078ec0ff */
[--C-:B------:R-:W-:Y:S02]  /*0360*/  IMAD R13, R7, 0x4, R10.reuse ;  /* 0x00000004070d7824 */ /* 0x100fe400078e020a */
[C---:B------:R-:W-:Y:S01]  /*0370*/  IMAD R7, R0.reuse, 0x4, R10 ;  /* 0x0000000400077824 */ /* 0x040fe200078e020a */
[----:B------:R1:W-:Y:S01]  /*0380*/  STS [R16+0x10], R18 ;  /* 0x0000101210007388 */ /* 0x0003e20000000800 */
[----:B------:R-:W-:-:S03]  /*0390*/  IMAD R17, R0, 0x4, R13 ;  /* 0x0000000400117824 */ /* 0x000fc600078e020d */
[----:B------:R1:W-:Y:S04]  /*03a0*/  STS [R7+0x4], R18 ;  /* 0x0000041207007388 */ /* 0x0003e80000000800 */
[----:B------:R1:W-:Y:S04]  /*03b0*/  STS [R13], R18 ;  /* 0x000000120d007388 */ /* 0x0003e80000000800 */
[----:B------:R1:W-:Y:S02]  /*03c0*/  STS [R17+0x4], R18 ;  /* 0x0000041211007388 */ /* 0x0003e40000000800 */
.L_x_30:
[----:B------:R-:W-:Y:S05]  /*03d0*/  BSYNC.RECONVERGENT B0 ;  /* 0x0000000000007941 */ /* 0x000fea0003800200 */
.L_x_29:
[----:B------:R-:W2:Y:S01]  /*03e0*/  LDCU.64 UR6, c[0x0][0x380] ;  /* 0x00007000ff0677ac */ /* 0x000ea20008000a00 */
[----:B------:R-:W3:Y:S01]  /*03f0*/  LDCU.64 UR4, c[0x0][0x358] ;  /* 0x00006b00ff0477ac */ /* 0x000ee20008000a00 */
[----:B--2---:R-:W-:-:S05]  /*0400*/  IADD3 R12, P0, PT, R12, UR6, RZ ;  /* 0x000000060c0c7c10 */ /* 0x004fca000ff1e0ff */
[----:B-1----:R-:W-:-:S05]  /*0410*/  IMAD.X R13, RZ, RZ, UR7, P0 ;  /* 0x00000007ff0d7e24 */ /* 0x002fca00080e06ff */
[----:B---3--:R-:W2:Y:S01]  /*0420*/  LDG.E.U8 R7, desc[UR4][R12.64] ;  /* 0x000000040c077981 */ /* 0x008ea2000c1e1100 */
[----:B------:R-:W-:Y:S01]  /*0430*/  ISETP.GE.U32.AND P1, PT, R3, R0, PT ;  /* 0x000000000300720c */ /* 0x000fe20003f26070 */
[----:B------:R-:W-:Y:S01]  /*0440*/  BSSY.RECONVERGENT B0, `(.L_x_31) ;  /* 0x000004c000007945 */ /* 0x000fe20003800200 */
[----:B------:R-:W-:-:S11]  /*0450*/  ISETP.GE.U32.AND P2, PT, R4, R2, PT ;  /* 0x000000020400720c */ /* 0x000fd60003f46070 */
[-C--:B------:R-:W-:Y:S02]  /*0460*/  @!P1 IMAD R16, R15, R2.reuse, R15 ;  /* 0x000000020f109224 */ /* 0x080fe400078e020f */
[--C-:B------:R-:W-:Y:S02]  /*0470*/  @!P1 IMAD R15, R3, 0x4, R10.reuse ;  /* 0x00000004030f9824 */ /* 0x100fe400078e020a */
[----:B------:R-:W-:Y:S02]  /*0480*/  @!P2 IMAD R17, R14, 0x4, R10 ;  /* 0x000000040e11a824 */ /* 0x000fe400078e020a */
[----:B------:R-:W-:Y:S01]  /*0490*/  @!P1 IMAD R14, R16, 0x4, R15 ;  /* 0x00000004100e9824 */ /* 0x000fe200078e020f */
[----:B------:R1:W-:Y:S01]  /*04a0*/  @!P1 STS [R15+0x4], R18 ;  /* 0x000004120f009388 */ /* 0x0003e20000000800 */
[----:B------:R-:W-:Y:S01]  /*04b0*/  IMAD R2, R5, R2, R4 ;  /* 0x0000000205027224 */ /* 0x000fe200078e0204 */
[----:B------:R-:W-:Y:S01]  /*04c0*/  @!P2 LEA R16, R0, R17, 0x2 ;  /* 0x000000110010a211 */ /* 0x000fe200078e10ff */
[----:B------:R-:W-:Y:S01]  /*04d0*/  IMAD.IADD R5, R11, 0x1, -R0 ;  /* 0x000000010b057824 */ /* 0x000fe200078e0a00 */
[----:B------:R1:W-:Y:S01]  /*04e0*/  @!P1 STS [R14+0x4], R18 ;  /* 0x000004120e009388 */ /* 0x0003e20000000800 */
[----:B------:R-:W-:Y:S01]  /*04f0*/  IMAD R3, R2, R0, R3 ;  /* 0x0000000002037224 */ /* 0x000fe200078e0203 */
[----:B------:R-:W-:Y:S01]  /*0500*/  LEA R4, R8, R9, 0x18 ;  /* 0x0000000908047211 */ /* 0x000fe200078ec0ff */
[----:B------:R-:W-:Y:S01]  /*0510*/  VIADD R11, R6, 0x4 ;  /* 0x00000004060b7836 */ /* 0x000fe20000000000 */
[----:B------:R1:W-:Y:S01]  /*0520*/  @!P2 STS [R17], R18 ;  /* 0x000000121100a388 */ /* 0x0003e20000000800 */
[----:B------:R-:W-:-:S02]  /*0530*/  IMAD R5, R5, 0x4, R10 ;  /* 0x0000000405057824 */ /* 0x000fc400078e020a */
[----:B------:R-:W-:Y:S01]  /*0540*/  IMAD R0, R0, 0x4, R11 ;  /* 0x0000000400007824 */ /* 0x000fe200078e020b */
[----:B------:R1:W-:Y:S01]  /*0550*/  @!P2 STS [R16+0x4], R18 ;  /* 0x000004121000a388 */ /* 0x0003e20000000800 */
[----:B------:R-:W-:Y:S01]  /*0560*/  BAR.SYNC.DEFER_BLOCKING 0x0 ;  /* 0x0000000000007b1d */ /* 0x000fe20000010000 */
[----:B--2---:R-:W-:-:S13]  /*0570*/  ISETP.NE.AND P0, PT, R7, 0x1, PT ;  /* 0x000000010700780c */ /* 0x004fda0003f05270 */
[----:B------:R1:W-:Y:S01]  /*0580*/  @!P0 STS [R6+0x4], R3 ;  /* 0x0000040306008388 */ /* 0x0003e20000000800 */
[----:B------:R-:W-:Y:S06]  /*0590*/  BAR.SYNC.DEFER_BLOCKING 0x0 ;  /* 0x0000000000007b1d */ /* 0x000fec0000010000 */
[----:B------:R1:W2:Y:S02]  /*05a0*/  LDS R2, [R6+0x4] ;  /* 0x0000040006027984 */ /* 0x0002a40000000800 */
.L_x_32:
[----:B------:R-:W-:Y:S01]  /*05b0*/  STS.U8 [R4], RZ ;  /* 0x000000ff04007388 */ /* 0x000fe20000000000 */
[----:B--2---:R-:W-:-:S03]  /*05c0*/  I2FP.F32.U32 R10, R2 ;  /* 0x00000002000a7245 */ /* 0x004fc60000201000 */
[----:B------:R-:W2:Y:S04]  /*05d0*/  LDS R8, [R5+-0x8] ;  /* 0xfffff80005087984 */ /* 0x000ea80000000800 */
[----:B------:R-:W3:Y:S01]  /*05e0*/  LDS R9, [R5+-0x4] ;  /* 0xfffffc0005097984 */ /* 0x000ee20000000800 */
[----:B--2---:R-:W-:-:S03]  /*05f0*/  I2FP.F32.U32 R11, R8 ;  /* 0x00000008000b7245 */ /* 0x004fc60000201000 */
[----:B------:R-:W2:Y:S01]  /*0600*/  LDS R8, [R5] ;  /* 0x0000000005087984 */ /* 0x000ea20000000800 */
[----:B------:R-:W-:Y:S02]  /*0610*/  FMNMX R10, R10, R11, PT ;  /* 0x0000000b0a0a7209 */ /* 0x000fe40003800000 */
[----:B---3--:R-:W-:-:S04]  /*0620*/  I2FP.F32.U32 R12, R9 ;  /* 0x00000009000c7245 */ /* 0x008fc80000201000 */
[----:B------:R-:W3:Y:S02]  /*0630*/  F2I.U32.TRUNC.NTZ R10, R10 ;  /* 0x0000000a000a7305 */ /* 0x000ee4000020f000 */
[----:B---3--:R-:W-:-:S04]  /*0640*/  I2FP.F32.U32 R9, R10 ;  /* 0x0000000a00097245 */ /* 0x008fc80000201000 */
[----:B------:R-:W-:Y:S02]  /*0650*/  FMNMX R12, R9, R12, PT ;  /* 0x0000000c090c7209 */ /* 0x000fe40003800000 */
[----:B------:R-:W3:Y:S04]  /*0660*/  LDS R9, [R6] ;  /* 0x0000000006097984 */ /* 0x000ee80000000800 */
[----:B------:R-:W4:Y:S01]  /*0670*/  F2I.U32.TRUNC.NTZ R12, R12 ;  /* 0x0000000c000c7305 */ /* 0x000f22000020f000 */
[----:B--2---:R-:W-:Y:S02]  /*0680*/  I2FP.F32.U32 R11, R8 ;  /* 0x00000008000b7245 */ /* 0x004fe40000201000 */
[----:B----4-:R-:W-:-:S04]  /*0690*/  I2FP.F32.U32 R8, R12 ;  /* 0x0000000c00087245 */ /* 0x010fc80000201000 */
[----:B------:R-:W-:Y:S02]  /*06a0*/  FMNMX R11, R8, R11, PT ;  /* 0x0000000b080b7209 */ /* 0x000fe40003800000 */
[----:B------:R-:W2:Y:S04]  /*06b0*/  LDS R8, [R6+0x8] ;  /* 0x0000080006087984 */ /* 0x000ea80000000800 */
[----:B------:R-:W4:Y:S01]  /*06c0*/  F2I.U32.TRUNC.NTZ R11, R11 ;  /* 0x0000000b000b7305 */ /* 0x000f22000020f000 */
[----:B---3--:R-:W-:Y:S02]  /*06d0*/  I2FP.F32.U32 R10, R9 ;  /* 0x00000009000a7245 */ /* 0x008fe40000201000 */
[----:B----4-:R-:W-:-:S04]  /*06e0*/  I2FP.F32.U32 R9, R11 ;  /* 0x0000000b00097245 */ /* 0x010fc80000201000 */
[----:B------:R-:W-:Y:S02]  /*06f0*/  FMNMX R10, R9, R10, PT ;  /* 0x0000000a090a7209 */ /* 0x000fe40003800000 */
[----:B------:R-:W3:Y:S04]  /*0700*/  LDS R9, [R0+0x4] ;  /* 0x0000040000097984 */ /* 0x000ee80000000800 */
        /* <DEDUP_REMOVED lines=13> */
[----:B------:R-:W-:-:S06]  /*07e0*/  FMNMX R8, R8, R11, PT ;  /* 0x0000000b08087209 */ /* 0x000fcc0003800000 */
[----:B------:R-:W2:Y:S01]  /*07f0*/  F2I.U32.TRUNC.NTZ R8, R8 ;  /* 0x0000000800087305 */ /* 0x000ea2000020f000 */
[----:B---3--:R-:W-:Y:S02]  /*0800*/  I2FP.F32.U32 R10, R9 ;  /* 0x00000009000a7245 */ /* 0x008fe40000201000 */
[----:B--2---:R-:W-:-:S04]  /*0810*/  I2FP.F32.U32 R9, R8 ;  /* 0x0000000800097245 */ /* 0x004fc80000201000 */
[----:B------:R-:W-:Y:S01]  /*0820*/  FMNMX R9, R9, R10, PT ;  /* 0x0000000a09097209 */ /* 0x000fe20003800000 */
[----:B------:R-:W-:-:S05]  /*0830*/  IMAD.MOV.U32 R10, RZ, RZ, 0x1 ;  /* 0x00000001ff0a7424 */ /* 0x000fca00078e00ff */
[----:B------:R-:W2:Y:S02]  /*0840*/  F2I.U32.TRUNC.NTZ R9, R9 ;  /* 0x0000000900097305 */ /* 0x000ea4000020f000 */
[----:B--2---:R-:W-:Y:S01]  /*0850*/  ISETP.GT.U32.AND P1, PT, R2, R9, PT ;  /* 0x000000090200720c */ /* 0x004fe20003f24070 */
[----:B------:R-:W-:-:S12]  /*0860*/  @!P0 STS [R6+0x4], R9 ;  /* 0x0000040906008388 */ /* 0x000fd80000000800 */
[----:B------:R-:W2:Y:S01]  /*0870*/  @P1 S2R R11, SR_CgaCtaId ;  /* 0x00000000000b1919 */ /* 0x000ea20000008800 */
[----:B------:R-:W-:-:S04]  /*0880*/  @P1 MOV R2, 0x400 ;  /* 0x0000040000021802 */ /* 0x000fc80000000f00 */
[----:B--2---:R-:W-:-:S05]  /*0890*/  @P1 LEA R4, R11, R2, 0x18 ;  /* 0x000000020b041211 */ /* 0x004fca00078ec0ff */
[----:B------:R-:W-:Y:S01]  /*08a0*/  @P1 STS.U8 [R4], R10 ;  /* 0x0000000a04001388 */ /* 0x000fe20000000000 */
[----:B------:R-:W-:Y:S06]  /*08b0*/  BAR.SYNC.DEFER_BLOCKING 0x0 ;  /* 0x0000000000007b1d */ /* 0x000fec0000010000 */
[----:B------:R-:W2:Y:S02]  /*08c0*/  LDS.U8 R2, [R4] ;  /* 0x0000000004027984 */ /* 0x000ea40000000000 */
[----:B--2---:R-:W-:Y:S01]  /*08d0*/  ISETP.NE.AND P1, PT, R2, 0x1, PT ;  /* 0x000000010200780c */ /* 0x004fe20003f25270 */
[----:B------:R-:W-:-:S12]  /*08e0*/  IMAD.MOV.U32 R2, RZ, RZ, R9 ;  /* 0x000000ffff027224 */ /* 0x000fd800078e0009 */
[----:B------:R-:W-:Y:S05]  /*08f0*/  @!P1 BRA `(.L_x_32) ;  /* 0xfffffffc002c9947 */ /* 0x000fea000383ffff */
[----:B------:R-:W-:Y:S05]  /*0900*/  BSYNC.RECONVERGENT B0 ;  /* 0x0000000000007941 */ /* 0x000fea0003800200 */
.L_x_31:
[----:B------:R-:W-:-:S13]  /*0910*/  ISETP.NE.AND P0, PT, R7, 0x1, PT ;  /* 0x000000010700780c */ /* 0x000fda0003f05270 */
[----:B------:R-:W2:Y:S01]  /*0920*/  @!P0 LDS R7, [R6+0x4] ;  /* 0x0000040006078984 */ /* 0x000ea20000000800 */
[----:B------:R-:W1:Y:S02]  /*0930*/  @!P0 LDC.64 R4, c[0x0][0x390] ;  /* 0x0000e400ff048b82 */ /* 0x000e640000000a00 */
[----:B-1----:R-:W-:-:S05]  /*0940*/  @!P0 IMAD.WIDE.U32 R2, R3, 0x4, R4 ;  /* 0x0000000403028825 */ /* 0x002fca00078e0004 */
[----:B--2---:R-:W-:Y:S01]  /*0950*/  @!P0 STG.E desc[UR4][R2.64], R7 ;  /* 0x0000000702008986 */ /* 0x004fe2000c101904 */
[----:B------:R-:W-:Y:S06]  /*0960*/  BAR.SYNC.DEFER_BLOCKING 0x0 ;  /* 0x0000000000007b1d */ /* 0x000fec0000010000 */
[----:B------:R-:W-:Y:S05]  /*0970*/  EXIT ;  /* 0x000000000000794d */ /* 0x000fea0003800000 */
.L_x_33:
        /* <DEDUP_REMOVED lines=16> */
.L_x_139:


//--------------------- .text._Z23intra_tile_labeling_optPKhjPj --------------------------
	.section	.text._Z23intra_tile_labeling_optPKhjPj,"ax",@progbits
	.align	128
        .global         _Z23intra_tile_labeling_optPKhjPj
        .type           _Z23intra_tile_labeling_optPKhjPj,@function
        .size           _Z23intra_tile_labeling_optPKhjPj,(.L_x_140 - _Z23intra_tile_labeling_optPKhjPj)
        .other          _Z23intra_tile_labeling_optPKhjPj,@"STO_CUDA_ENTRY STV_DEFAULT"
_Z23intra_tile_labeling_optPKhjPj:
.text._Z23intra_tile_labeling_optPKhjPj:
[----:B------:R-:W-:Y:S08]  /*0000*/  LDC R1, c[0x0][0x37c] ;  /* 0x0000df00ff017b82 */ /* 0x000ff00000000800 */
[----:B------:R-:W0:Y:S01]  /*0010*/  LDC R0, c[0x0][0x360] ;  /* 0x0000d800ff007b82 */ /* 0x000e220000000800 */
[----:B------:R-:W1:Y:S01]  /*0020*/  LDCU UR7, c[0x0][0x364] ;  /* 0x00006c80ff0777ac */ /* 0x000e620008000800 */
[----:B------:R-:W2:Y:S01]  /*0030*/  S2R R4, SR_CTAID.Y ;  /* 0x0000000000047919 */ /* 0x000ea20000002600 */
[----:B------:R-:W3:Y:S01]  /*0040*/  LDCU UR5, c[0x0][0x388] ;  /* 0x00007100ff0577ac */ /* 0x000ee20008000800 */
[----:B------:R-:W4:Y:S04]  /*0050*/  S2R R8, SR_TID.X ;  /* 0x0000000000087919 */ /* 0x000f280000002100 */
[----:B------:R-:W5:Y:S08]  /*0060*/  LDC R7, c[0x0][0x370] ;  /* 0x0000dc00ff077b82 */ /* 0x000f700000000800 */
[----:B------:R-:W2:Y:S01]  /*0070*/  S2UR UR4, SR_CTAID.X ;  /* 0x00000000000479c3 */ /* 0x000ea20000002500 */
[----:B-----5:R-:W5:Y:S01]  /*0080*/  I2F.U32.RP R5, R7 ;  /* 0x0000000700057306 */ /* 0x020f620000209000 */
[----:B------:R-:W-:Y:S01]  /*0090*/  ISETP.NE.U32.AND P2, PT, R7, RZ, PT ;  /* 0x000000ff0700720c */ /* 0x000fe20003f45070 */
[----:B--2---:R-:W-:Y:S01]  /*00a0*/  IMAD R4, R4, R7, UR4 ;  /* 0x0000000404047e24 */ /* 0x004fe2000f8e0207 */
[----:B------:R-:W2:Y:S05]  /*00b0*/  LDCU UR4, c[0x0][0x374] ;  /* 0x00006e80ff0477ac */ /* 0x000eaa0008000800 */
[----:B-----5:R-:W5:Y:S02]  /*00c0*/  MUFU.RCP R5, R5 ;  /* 0x0000000500057308 */ /* 0x020f640000001000 */
[----:B-----5:R-:W-:-:S06]  /*00d0*/  VIADD R2, R5, 0xffffffe ;  /* 0x0ffffffe05027836 */ /* 0x020fcc0000000000 */
[----:B------:R5:W1:Y:S02]  /*00e0*/  F2I.FTZ.U32.TRUNC.NTZ R3, R2 ;  /* 0x0000000200037305 */ /* 0x000a64000021f000 */
[----:B-----5:R-:W-:Y:S02]  /*00f0*/  HFMA2 R2, -RZ, RZ, 0, 0 ;  /* 0x00000000ff027431 */ /* 0x020fe400000001ff */
[----:B-1----:R-:W-:-:S04]  /*0100*/  IMAD.MOV R6, RZ, RZ, -R3 ;  /* 0x000000ffff067224 */ /* 0x002fc800078e0a03 */
[----:B------:R-:W-:Y:S02]  /*0110*/  IMAD R9, R6, R7, RZ ;  /* 0x0000000706097224 */ /* 0x000fe400078e02ff */
[----:B------:R-:W1:Y:S02]  /*0120*/  S2R R6, SR_TID.Y ;  /* 0x0000000000067919 */ /* 0x000e640000002200 */
[----:B------:R-:W-:-:S06]  /*0130*/  IMAD.HI.U32 R3, R3, R9, R2 ;  /* 0x0000000903037227 */ /* 0x000fcc00078e0002 */
[----:B------:R-:W-:-:S04]  /*0140*/  IMAD.HI.U32 R3, R3, R4, RZ ;  /* 0x0000000403037227 */ /* 0x000fc800078e00ff */
[----:B------:R-:W-:-:S04]  /*0150*/  IMAD.MOV R5, RZ, RZ, -R3 ;  /* 0x000000ffff057224 */ /* 0x000fc800078e0a03 */
[----:B------:R-:W-:-:S05]  /*0160*/  IMAD R5, R7, R5, R4 ;  /* 0x0000000507057224 */ /* 0x000fca00078e0204 */
[----:B------:R-:W-:-:S13]  /*0170*/  ISETP.GE.U32.AND P0, PT, R5, R7, PT ;  /* 0x000000070500720c */ /* 0x000fda0003f06070 */
[----:B------:R-:W-:Y:S01]  /*0180*/  @P0 IMAD.IADD R5, R5, 0x1, -R7 ;  /* 0x0000000105050824 */ /* 0x000fe200078e0a07 */
[----:B------:R-:W-:-:S04]  /*0190*/  @P0 IADD3 R3, PT, PT, R3, 0x1, RZ ;  /* 0x0000000103030810 */ /* 0x000fc80007ffe0ff */
[----:B------:R-:W-:Y:S01]  /*01a0*/  ISETP.GE.U32.AND P1, PT, R5, R7, PT ;  /* 0x000000070500720c */ /* 0x000fe20003f26070 */
[----:B--2---:R-:W-:-:S05]  /*01b0*/  IMAD R5, R7, UR4, RZ ;  /* 0x0000000407057c24 */ /* 0x004fca000f8e02ff */
[----:B------:R-:W-:-:S07]  /*01c0*/  ISETP.GE.U32.AND P3, PT, R4, R5, PT ;  /* 0x000000050400720c */ /* 0x000fce0003f66070 */
[----:B------:R-:W-:Y:S01]  /*01d0*/  @P1 VIADD R3, R3, 0x1 ;  /* 0x0000000103031836 */ /* 0x000fe20000000000 */
[----:B------:R-:W-:-:S05]  /*01e0*/  @!P2 LOP3.LUT R3, RZ, R7, RZ, 0x33, !PT ;  /* 0x00000007ff03a212 */ /* 0x000fca00078e33ff */
[----:B01-34-:R-:W-:Y:S05]  /*01f0*/  @P3 EXIT ;  /* 0x000000000000394d */ /* 0x01bfea0003800000 */
[----:B------:R-:W0:Y:S01]  /*0200*/  LDCU.64 UR10, c[0x0][0x380] ;  /* 0x00007000ff0a77ac */ /* 0x000e220008000a00 */
[----:B------:R-:W-:Y:S01]  /*0210*/  IMAD.MOV R5, RZ, RZ, -R3 ;  /* 0x000000ffff057224 */ /* 0x000fe200078e0a03 */
[----:B------:R-:W-:Y:S01]  /*0220*/  IADD3 R2, PT, PT, R0, -0x1, RZ ;  /* 0xffffffff00027810 */ /* 0x000fe20007ffe0ff */
[----:B------:R-:W-:Y:S02]  /*0230*/  UIADD3 UR4, UPT, UPT, UR7, -0x1, URZ ;  /* 0xffffffff07047890 */ /* 0x000fe4000fffe0ff */
[----:B------:R-:W-:Y:S01]  /*0240*/  IMAD R5, R7, R5, R4 ;  /* 0x0000000507057224 */ /* 0x000fe200078e0204 */
[----:B------:R-:W1:Y:S03]  /*0250*/  LDCU.64 UR8, c[0x0][0x358] ;  /* 0x00006b00ff0877ac */ /* 0x000e660008000a00 */
[----:B------:R-:W-:Y:S02]  /*0260*/  IMAD R2, R2, R5, R8 ;  /* 0x0000000502027224 */ /* 0x000fe400078e0208 */
[----:B------:R-:W-:-:S04]  /*0270*/  IMAD R3, R3, UR4, R6 ;  /* 0x0000000403037c24 */ /* 0x000fc8000f8e0206 */
[----:B------:R-:W-:-:S05]  /*0280*/  IMAD R2, R3, UR5, R2 ;  /* 0x0000000503027c24 */ /* 0x000fca000f8e0202 */
[----:B0-----:R-:W-:-:S05]  /*0290*/  IADD3 R2, P0, PT, R2, UR10, RZ ;  /* 0x0000000a02027c10 */ /* 0x001fca000ff1e0ff */
[----:B------:R-:W-:-:S05]  /*02a0*/  IMAD.X R3, RZ, RZ, UR11, P0 ;  /* 0x0000000bff037e24 */ /* 0x000fca00080e06ff */
[----:B-1----:R0:W2:Y:S01]  /*02b0*/  LDG.E.U8 R2, desc[UR8][R2.64] ;  /* 0x0000000802027981 */ /* 0x0020a2000c1e1100 */
[----:B------:R-:W1:Y:S01]  /*02c0*/  S2UR UR6, SR_CgaCtaId ;  /* 0x00000000000679c3 */ /* 0x000e620000008800 */
[----:B------:R-:W-:Y:S01]  /*02d0*/  IADD3 R5, PT, PT, R0, 0x2, RZ ;  /* 0x0000000200057810 */ /* 0x000fe20007ffe0ff */
[----:B------:R-:W-:Y:S01]  /*02e0*/  UMOV UR4, 0x400 ;  /* 0x0000040000047882 */ /* 0x000fe20000000000 */
[----:B------:R-:W-:Y:S01]  /*02f0*/  MOV R9, 0x1 ;  /* 0x0000000100097802 */ /* 0x000fe20000000f00 */
[----:B------:R-:W-:Y:S01]  /*0300*/  UIADD3 UR5, UPT, UPT, UR4, 0x10, URZ ;  /* 0x0000001004057890 */ /* 0x000fe2000fffe0ff */
[----:B------:R-:W-:Y:S01]  /*0310*/  BSSY.RECONVERGENT B0, `(.L_x_34) ;  /* 0x0000037000007945 */ /* 0x000fe20003800200 */
[----:B------:R-:W-:Y:S02]  /*0320*/  IMAD R5, R5, R6, R5 ;  /* 0x0000000605057224 */ /* 0x000fe400078e0205 */
[----:B0-----:R-:W-:Y:S02]  /*0330*/  IMAD R3, R4, UR7, R6 ;  /* 0x0000000704037c24 */ /* 0x001fe4000f8e0206 */
[----:B------:R-:W-:-:S02]  /*0340*/  IMAD.IADD R7, R5, 0x1, R8 ;  /* 0x0000000105077824 */ /* 0x000fc400078e0208 */
[----:B------:R-:W-:-:S04]  /*0350*/  IMAD R5, R3, R0, R8 ;  /* 0x0000000003057224 */ /* 0x000fc800078e0208 */
[----:B------:R-:W-:Y:S01]  /*0360*/  IMAD.MOV.U32 R6, RZ, RZ, R5 ;  /* 0x000000ffff067224 */ /* 0x000fe200078e0005 */
[----:B------:R-:W-:Y:S01]  /*0370*/  MOV R3, R5 ;  /* 0x0000000500037202 */ /* 0x000fe20000000f00 */
[----:B-1----:R-:W-:Y:S02]  /*0380*/  ULEA UR5, UR6, UR5, 0x18 ;  /* 0x0000000506057291 */ /* 0x002fe4000f8ec0ff */
[----:B------:R-:W-:-:S04]  /*0390*/  ULEA UR4, UR6, UR4, 0x18 ;  /* 0x0000000406047291 */ /* 0x000fc8000f8ec0ff */
[C---:B------:R-:W-:Y:S01]  /*03a0*/  LEA R4, R7.reuse, UR5, 0x2 ;  /* 0x0000000507047c11 */ /* 0x040fe2000f8e10ff */
[----:B------:R-:W-:Y:S01]  /*03b0*/  IMAD.IADD R7, R7, 0x1, -R0 ;  /* 0x0000000107077824 */ /* 0x000fe200078e0a00 */
[----:B------:R-:W-:-:S03]  /*03c0*/  MOV R8, UR4 ;  /* 0x0000000400087c02 */ /* 0x000fc60008000f00 */
[----:B------:R-:W-:Y:S01]  /*03d0*/  IMAD R0, R0, 0x4, R4 ;  /* 0x0000000400007824 */ /* 0x000fe200078e0204 */
[----:B------:R-:W-:Y:S02]  /*03e0*/  LEA R7, R7, UR5, 0x2 ;  /* 0x0000000507077c11 */ /* 0x000fe4000f8e10ff */
[C---:B--2---:R-:W-:Y:S02]  /*03f0*/  ISETP.NE.AND P0, PT, R2.reuse, 0x1, PT ;  /* 0x000000010200780c */ /* 0x044fe40003f05270 */
[C---:B------:R-:W-:Y:S02]  /*0400*/  ISETP.NE.AND P1, PT, R2.reuse, 0x1, PT ;  /* 0x000000010200780c */ /* 0x040fe40003f25270 */
[----:B------:R-:W-:Y:S02]  /*0410*/  SEL R9, R9, 0xffffffff, !P0 ;  /* 0xffffffff09097807 */ /* 0x000fe40004000000 */
[----:B------:R-:W-:-:S03]  /*0420*/  ISETP.NE.AND P0, PT, R2, RZ, PT ;  /* 0x000000ff0200720c */ /* 0x000fc60003f05270 */
[----:B------:R0:W-:Y:S01]  /*0430*/  STS [R4+0x4], R9 ;  /* 0x0000040904007388 */ /* 0x0001e20000000800 */
[----:B------:R-:W-:Y:S06]  /*0440*/  BAR.SYNC.DEFER_BLOCKING 0x0 ;  /* 0x0000000000007b1d */ /* 0x000fec0000010000 */
[----:B------:R0:W-:Y:S03]  /*0450*/  @!P1 STS [R4+0x4], R5 ;  /* 0x0000040504009388 */ /* 0x0001e60000000800 */
.L_x_39:
[----:B------:R1:W-:Y:S01]  /*0460*/  STS.U8 [R8], RZ ;  /* 0x000000ff08007388 */ /* 0x0003e20000000000 */
[----:B------:R-:W-:Y:S01]  /*0470*/  BSSY.RECONVERGENT B1, `(.L_x_35) ;  /* 0x000000f000017945 */ /* 0x000fe20003800200 */
[----:B------:R-:W-:Y:S06]  /*0480*/  BAR.SYNC.DEFER_BLOCKING 0x0 ;  /* 0x0000000000007b1d */ /* 0x000fec0000010000 */
[----:B-1----:R-:W-:Y:S05]  /*0490*/  @!P0 BRA `(.L_x_36) ;  /* 0x0000000000308947 */ /* 0x002fea0003800000 */
[----:B------:R-:W-:Y:S04]  /*04a0*/  LDS R6, [R7+-0x8] ;  /* 0xfffff80007067984 */ /* 0x000fe80000000800 */
[----:B0-----:R-:W0:Y:S04]  /*04b0*/  LDS R9, [R7+-0x4] ;  /* 0xfffffc0007097984 */ /* 0x001e280000000800 */
[----:B------:R-:W-:Y:S04]  /*04c0*/  LDS R11, [R7] ;  /* 0x00000000070b7984 */ /* 0x000fe80000000800 */
[----:B------:R-:W1:Y:S04]  /*04d0*/  LDS R10, [R4] ;  /* 0x00000000040a7984 */ /* 0x000e680000000800 */
[----:B------:R-:W-:Y:S04]  /*04e0*/  LDS R13, [R4+0x8] ;  /* 0x00000800040d7984 */ /* 0x000fe80000000800 */
[----:B------:R-:W2:Y:S04]  /*04f0*/  LDS R12, [R0+0x8] ;  /* 0x00000800000c7984 */ /* 0x000ea80000000800 */
[----:B------:R-:W-:Y:S04]  /*0500*/  LDS R15, [R0+0xc] ;  /* 0x00000c00000f7984 */ /* 0x000fe80000000800 */
[----:B------:R-:W3:Y:S01]  /*0510*/  LDS R14, [R0+0x10] ;  /* 0x00001000000e7984 */ /* 0x000ee20000000800 */
[----:B0-----:R-:W-:-:S04]  /*0520*/  VIMNMX3.U32 R6, R3, R6, R9, PT ;  /* 0x000000060306720f */ /* 0x001fc80003800009 */
[----:B-1----:R-:W-:-:S04]  /*0530*/  VIMNMX3.U32 R6, R6, R11, R10, PT ;  /* 0x0000000b0606720f */ /* 0x002fc8000380000a */
[----:B--2---:R-:W-:-:S04]  /*0540*/  VIMNMX3.U32 R6, R6, R13, R12, PT ;  /* 0x0000000d0606720f */ /* 0x004fc8000380000c */
[----:B---3--:R-:W-:-:S07]  /*0550*/  VIMNMX3.U32 R6, R6, R15, R14, PT ;  /* 0x0000000f0606720f */ /* 0x008fce000380000e */
.L_x_36:
[----:B------:R-:W-:Y:S05]  /*0560*/  BSYNC.RECONVERGENT B1 ;  /* 0x0000000000017941 */ /* 0x000fea0003800200 */
.L_x_35:
[----:B------:R-:W-:Y:S01]  /*0570*/  BAR.SYNC.DEFER_BLOCKING 0x0 ;  /* 0x0000000000007b1d */ /* 0x000fe20000010000 */
[----:B------:R-:W-:-:S05]  /*0580*/  ISETP.GT.U32.AND P1, PT, R3, R6, PT ;  /* 0x000000060300720c */ /* 0x000fca0003f24070 */
[----:B------:R-:W-:Y:S08]  /*0590*/  BSSY.RECONVERGENT B1, `(.L_x_37) ;  /* 0x0000009000017945 */ /* 0x000ff00003800200 */
[----:B------:R-:W-:Y:S05]  /*05a0*/  @!P1 BRA `(.L_x_38) ;  /* 0x00000000001c9947 */ /* 0x000fea0003800000 */
[----:B------:R-:W1:Y:S01]  /*05b0*/  S2UR UR5, SR_CgaCtaId ;  /* 0x00000000000579c3 */ /* 0x000e620000008800 */
[----:B------:R-:W-:Y:S01]  /*05c0*/  UMOV UR4, 0x400 ;  /* 0x0000040000047882 */ /* 0x000fe20000000000 */
[----:B------:R-:W-:Y:S01]  /*05d0*/  MOV R3, 0x1 ;  /* 0x0000000100037802 */ /* 0x000fe20000000f00 */
[----:B------:R2:W-:Y:S01]  /*05e0*/  ATOMS.MIN RZ, [R4+0x4], R6 ;  /* 0x0000040604ff738c */ /* 0x0005e20000800000 */
[----:B-1----:R-:W-:-:S06]  /*05f0*/  ULEA UR4, UR5, UR4, 0x18 ;  /* 0x0000000405047291 */ /* 0x002fcc000f8ec0ff */
[----:B------:R-:W-:-:S05]  /*0600*/  IMAD.U32 R8, RZ, RZ, UR4 ;  /* 0x00000004ff087e24 */ /* 0x000fca000f8e00ff */
[----:B------:R2:W-:Y:S02]  /*0610*/  STS.U8 [R8], R3 ;  /* 0x0000000308007388 */ /* 0x0005e40000000000 */
.L_x_38:
[----:B------:R-:W-:Y:S05]  /*0620*/  BSYNC.RECONVERGENT B1 ;  /* 0x0000000000017941 */ /* 0x000fea0003800200 */
.L_x_37:
[----:B------:R-:W-:Y:S06]  /*0630*/  BAR.SYNC.DEFER_BLOCKING 0x0 ;  /* 0x0000000000007b1d */ /* 0x000fec0000010000 */
[----:B--2---:R-:W1:Y:S02]  /*0640*/  LDS.U8 R3, [R8] ;  /* 0x0000000008037984 */ /* 0x004e640000000000 */
[----:B-1----:R-:W-:Y:S02]  /*0650*/  ISETP.NE.AND P1, PT, R3, RZ, PT ;  /* 0x000000ff0300720c */ /* 0x002fe40003f25270 */
[----:B------:R-:W-:-:S11]  /*0660*/  MOV R3, R6 ;  /* 0x0000000600037202 */ /* 0x000fd60000000f00 */
[----:B------:R-:W-:Y:S05]  /*0670*/  @P1 BRA `(.L_x_39) ;  /* 0xfffffffc00781947 */ /* 0x000fea000383ffff */
[----:B------:R-:W-:Y:S05]  /*0680*/  BSYNC.RECONVERGENT B0 ;  /* 0x0000000000007941 */ /* 0x000fea0003800200 */
.L_x_34:
[----:B------:R-:W-:-:S13]  /*0690*/  ISETP.NE.AND P0, PT, R2, 0x1, PT ;  /* 0x000000010200780c */ /* 0x000fda0003f05270 */
[----:B------:R-:W1:Y:S01]  /*06a0*/  @!P0 LDS R7, [R4+0x4] ;  /* 0x0000040004078984 */ /* 0x000e620000000800 */
[----:B------:R-:W2:Y:S02]  /*06b0*/  @!P0 LDC.64 R2, c[0x0][0x390] ;  /* 0x0000e400ff028b82 */ /* 0x000ea40000000a00 */
[----:B--2---:R-:W-:-:S05]  /*06c0*/  @!P0 IMAD.WIDE.U32 R2, R5, 0x4, R2 ;  /* 0x0000000405028825 */ /* 0x004fca00078e0002 */
[----:B-1----:R-:W-:Y:S01]  /*06d0*/  @!P0 STG.E desc[UR8][R2.64], R7 ;  /* 0x0000000702008986 */ /* 0x002fe2000c101908 */
[----:B------:R-:W-:Y:S06]  /*06e0*/  BAR.SYNC.DEFER_BLOCKING 0x0 ;  /* 0x0000000000007b1d */ /* 0x000fec0000010000 */
[----:B------:R-:W-:Y:S05]  /*06f0*/  EXIT ;  /* 0x000000000000794d */ /* 0x000fea0003800000 */
.L_x_40:
        /* <DEDUP_REMOVED lines=16> */
.L_x_140:


//--------------------- .text._Z19intra_tile_labelingPKhjPj --------------------------
	.section	.text._Z19intra_tile_labelingPKhjPj,"ax",@progbits
	.align	128
        .global         _Z19intra_tile_labelingPKhjPj
        .type           _Z19intra_tile_labelingPKhjPj,@function
        .size           _Z19intra_tile_labelingPKhjPj,(.L_x_141 - _Z19intra_tile_labelingPKhjPj)
        .other          _Z19intra_tile_labelingPKhjPj,@"STO_CUDA_ENTRY STV_DEFAULT"
_Z19intra_tile_labelingPKhjPj:
.text._Z19intra_tile_labelingPKhjPj:
[----:B------:R-:W-:Y:S08]  /*0000*/  LDC R1, c[0x0][0x37c] ;  /* 0x0000df00ff017b82 */ /* 0x000ff00000000800 */
[----:B------:R-:W0:Y:S01]  /*0010*/  LDC R0, c[0x0][0x360] ;  /* 0x0000d800ff007b82 */ /* 0x000e220000000800 */
[----:B------:R-:W1:Y:S01]  /*0020*/  LDCU UR10, c[0x0][0x364] ;  /* 0x00006c80ff0a77ac */ /* 0x000e620008000800 */
[----:B------:R-:W2:Y:S06]  /*0030*/  S2R R4, SR_CTAID.Y ;  /* 0x0000000000047919 */ /* 0x000eac0000002600 */
[----:B------:R-:W3:Y:S08]  /*0040*/  LDC R8, c[0x0][0x370] ;  /* 0x0000dc00ff087b82 */ /* 0x000ef00000000800 */
[----:B------:R-:W2:Y:S01]  /*0050*/  S2UR UR4, SR_CTAID.X ;  /* 0x00000000000479c3 */ /* 0x000ea20000002500 */
[----:B---3--:R-:W3:Y:S01]  /*0060*/  I2F.U32.RP R5, R8 ;  /* 0x0000000800057306 */ /* 0x008ee20000209000 */
[----:B------:R-:W-:Y:S01]  /*0070*/  ISETP.NE.U32.AND P2, PT, R8, RZ, PT ;  /* 0x000000ff0800720c */ /* 0x000fe20003f45070 */
[----:B--2---:R-:W-:Y:S01]  /*0080*/  IMAD R4, R4, R8, UR4 ;  /* 0x0000000404047e24 */ /* 0x004fe2000f8e0208 */
[----:B------:R-:W2:Y:S05]  /*0090*/  LDCU UR4, c[0x0][0x374] ;  /* 0x00006e80ff0477ac */ /* 0x000eaa0008000800 */
[----:B---3--:R-:W3:Y:S02]  /*00a0*/  MUFU.RCP R5, R5 ;  /* 0x0000000500057308 */ /* 0x008ee40000001000 */
[----:B---3--:R-:W-:-:S02]  /*00b0*/  VIADD R2, R5, 0xffffffe ;  /* 0x0ffffffe05027836 */ /* 0x008fc40000000000 */
[----:B------:R-:W3:Y:S04]  /*00c0*/  S2R R5, SR_TID.X ;  /* 0x0000000000057919 */ /* 0x000ee80000002100 */
[----:B------:R4:W5:Y:S02]  /*00d0*/  F2I.FTZ.U32.TRUNC.NTZ R3, R2 ;  /* 0x0000000200037305 */ /* 0x000964000021f000 */
[----:B----4-:R-:W-:Y:S02]  /*00e0*/  IMAD.MOV.U32 R2, RZ, RZ, RZ ;  /* 0x000000ffff027224 */ /* 0x010fe400078e00ff */
[----:B-----5:R-:W-:-:S04]  /*00f0*/  IMAD.MOV R7, RZ, RZ, -R3 ;  /* 0x000000ffff077224 */ /* 0x020fc800078e0a03 */
[----:B------:R-:W-:-:S04]  /*0100*/  IMAD R7, R7, R8, RZ ;  /* 0x0000000807077224 */ /* 0x000fc800078e02ff */
[----:B------:R-:W-:-:S04]  /*0110*/  IMAD.HI.U32 R3, R3, R7, R2 ;  /* 0x0000000703037227 */ /* 0x000fc800078e0002 */
[----:B--2---:R-:W-:Y:S01]  /*0120*/  IMAD R7, R8, UR4, RZ ;  /* 0x0000000408077c24 */ /* 0x004fe2000f8e02ff */
[----:B------:R-:W2:Y:S01]  /*0130*/  LDCU UR4, c[0x0][0x388] ;  /* 0x00007100ff0477ac */ /* 0x000ea20008000800 */
[----:B------:R-:W-:-:S03]  /*0140*/  IMAD.HI.U32 R6, R3, R4, RZ ;  /* 0x0000000403067227 */ /* 0x000fc600078e00ff */
[----:B------:R-:W-:Y:S01]  /*0150*/  ISETP.GE.U32.AND P3, PT, R4, R7, PT ;  /* 0x000000070400720c */ /* 0x000fe20003f66070 */
[----:B------:R-:W-:-:S04]  /*0160*/  IMAD.MOV R3, RZ, RZ, -R6 ;  /* 0x000000ffff037224 */ /* 0x000fc800078e0a06 */
[----:B------:R-:W-:-:S05]  /*0170*/  IMAD R3, R8, R3, R4 ;  /* 0x0000000308037224 */ /* 0x000fca00078e0204 */
[----:B------:R-:W-:-:S13]  /*0180*/  ISETP.GE.U32.AND P0, PT, R3, R8, PT ;  /* 0x000000080300720c */ /* 0x000fda0003f06070 */
[----:B------:R-:W-:Y:S02]  /*0190*/  @P0 IMAD.IADD R3, R3, 0x1, -R8 ;  /* 0x0000000103030824 */ /* 0x000fe400078e0a08 */
[----:B------:R-:W-:-:S03]  /*01a0*/  @P0 VIADD R6, R6, 0x1 ;  /* 0x0000000106060836 */ /* 0x000fc60000000000 */
[-C--:B------:R-:W-:Y:S02]  /*01b0*/  ISETP.GE.U32.AND P1, PT, R3, R8.reuse, PT ;  /* 0x000000080300720c */ /* 0x080fe40003f26070 */
[----:B------:R-:W4:Y:S11]  /*01c0*/  S2R R3, SR_TID.Y ;  /* 0x0000000000037919 */ /* 0x000f360000002200 */
[----:B------:R-:W-:Y:S01]  /*01d0*/  @P1 VIADD R6, R6, 0x1 ;  /* 0x0000000106061836 */ /* 0x000fe20000000000 */
[----:B------:R-:W-:Y:S01]  /*01e0*/  @!P2 LOP3.LUT R6, RZ, R8, RZ, 0x33, !PT ;  /* 0x00000008ff06a212 */ /* 0x000fe200078e33ff */
[----:B0123--:R-:W-:Y:S06]  /*01f0*/  @P3 EXIT ;  /* 0x000000000000394d */ /* 0x00ffec0003800000 */
[----:B------:R-:W0:Y:S01]  /*0200*/  LDCU.64 UR12, c[0x0][0x380] ;  /* 0x00007000ff0c77ac */ /* 0x000e220008000a00 */
[----:B------:R-:W-:Y:S02]  /*0210*/  IMAD.MOV R7, RZ, RZ, -R6 ;  /* 0x000000ffff077224 */ /* 0x000fe400078e0a06 */
[----:B------:R-:W-:Y:S01]  /*0220*/  VIADD R2, R0, 0xffffffff ;  /* 0xffffffff00027836 */ /* 0x000fe20000000000 */
[----:B------:R-:W-:Y:S01]  /*0230*/  UIADD3 UR7, UPT, UPT, UR10, -0x1, URZ ;  /* 0xffffffff0a077890 */ /* 0x000fe2000fffe0ff */
[----:B------:R-:W-:Y:S01]  /*0240*/  IMAD R7, R8, R7, R4 ;  /* 0x0000000708077224 */ /* 0x000fe200078e0204 */
[----:B------:R-:W1:Y:S03]  /*0250*/  LDCU.64 UR8, c[0x0][0x358] ;  /* 0x00006b00ff0877ac */ /* 0x000e660008000a00 */
[----:B------:R-:W-:Y:S02]  /*0260*/  IMAD R7, R2, R7, R5 ;  /* 0x0000000702077224 */ /* 0x000fe400078e0205 */
[----:B----4-:R-:W-:-:S04]  /*0270*/  IMAD R6, R6, UR7, R3 ;  /* 0x0000000706067c24 */ /* 0x010fc8000f8e0203 */
[----:B------:R-:W-:-:S05]  /*0280*/  IMAD R6, R6, UR4, R7 ;  /* 0x0000000406067c24 */ /* 0x000fca000f8e0207 */
[----:B0-----:R-:W-:-:S05]  /*0290*/  IADD3 R8, P0, PT, R6, UR12, RZ ;  /* 0x0000000c06087c10 */ /* 0x001fca000ff1e0ff */
[----:B------:R-:W-:-:S05]  /*02a0*/  IMAD.X R9, RZ, RZ, UR13, P0 ;  /* 0x0000000dff097e24 */ /* 0x000fca00080e06ff */
[----:B-1----:R-:W2:Y:S01]  /*02b0*/  LDG.E.U8 R8, desc[UR8][R8.64] ;  /* 0x0000000808087981 */ /* 0x002ea2000c1e1100 */
[----:B------:R-:W0:Y:S01]  /*02c0*/  S2UR UR6, SR_CgaCtaId ;  /* 0x00000000000679c3 */ /* 0x000e220000008800 */
[----:B------:R-:W-:Y:S01]  /*02d0*/  IMAD R6, R3, R0, RZ ;  /* 0x0000000003067224 */ /* 0x000fe200078e02ff */
[----:B------:R-:W-:Y:S01]  /*02e0*/  UMOV UR4, 0x400 ;  /* 0x0000040000047882 */ /* 0x000fe20000000000 */
[----:B------:R-:W-:Y:S01]  /*02f0*/  IMAD R10, R0, UR10, RZ ;  /* 0x0000000a000a7c24 */ /* 0x000fe2000f8e02ff */
[----:B------:R-:W-:Y:S01]  /*0300*/  UIADD3 UR5, UPT, UPT, UR4, 0x10, URZ ;  /* 0x0000001004057890 */ /* 0x000fe2000fffe0ff */
[----:B------:R-:W-:Y:S01]  /*0310*/  IMAD.IADD R7, R6, 0x1, R5 ;  /* 0x0000000106077824 */ /* 0x000fe200078e0205 */
[----:B------:R-:W-:Y:S01]  /*0320*/  ISETP.NE.AND P1, PT, R5, RZ, PT ;  /* 0x000000ff0500720c */ /* 0x000fe20003f25270 */
[----:B------:R-:W-:Y:S02]  /*0330*/  BSSY.RECONVERGENT B1, `(.L_x_41) ;  /* 0x0000090000017945 */ /* 0x000fe40003800200 */
[----:B------:R-:W-:Y:S01]  /*0340*/  IMAD R4, R4, R10, R7 ;  /* 0x0000000a04047224 */ /* 0x000fe200078e0207 */
[----:B------:R-:W-:Y:S01]  /*0350*/  ISETP.LT.U32.AND P1, PT, R3, UR7, P1 ;  /* 0x0000000703007c0c */ /* 0x000fe20008f21070 */
[----:B0-----:R-:W-:-:S02]  /*0360*/  ULEA UR5, UR6, UR5, 0x18 ;  /* 0x0000000506057291 */ /* 0x001fc4000f8ec0ff */
[----:B------:R-:W-:-:S04]  /*0370*/  ULEA UR4, UR6, UR4, 0x18 ;  /* 0x0000000406047291 */ /* 0x000fc8000f8ec0ff */
[----:B------:R-:W-:Y:S02]  /*0380*/  LEA R7, R7, UR5, 0x2 ;  /* 0x0000000507077c11 */ /* 0x000fe4000f8e10ff */
[----:B--2---:R-:W-:Y:S02]  /*0390*/  ISETP.NE.AND P0, PT, R8, 0x1, PT ;  /* 0x000000010800780c */ /* 0x004fe40003f05270 */
[----:B------:R-:W-:Y:S01]  /*03a0*/  IADD3 R8, PT, PT, R5, R6, -R0 ;  /* 0x0000000605087210 */ /* 0x000fe20007ffe800 */
[----:B------:R-:W-:Y:S01]  /*03b0*/  IMAD.U32 R6, RZ, RZ, UR4 ;  /* 0x00000004ff067e24 */ /* 0x000fe2000f8e00ff */
[----:B------:R-:W-:Y:S01]  /*03c0*/  SEL R10, R4, RZ, !P0 ;  /* 0x000000ff040a7207 */ /* 0x000fe20004000000 */
[----:B------:R-:W-:Y:S01]  /*03d0*/  IMAD R0, R0, 0x4, R7 ;  /* 0x0000000400007824 */ /* 0x000fe200078e0207 */
[----:B------:R-:W-:Y:S02]  /*03e0*/  ISETP.NE.AND P0, PT, R3, RZ, PT ;  /* 0x000000ff0300720c */ /* 0x000fe40003f05270 */
[----:B------:R-:W-:Y:S01]  /*03f0*/  LEA R8, R8, UR5, 0x2 ;  /* 0x0000000508087c11 */ /* 0x000fe2000f8e10ff */
[----:B------:R0:W-:Y:S01]  /*0400*/  STS [R7], R10 ;  /* 0x0000000a07007388 */ /* 0x0001e20000000800 */
[----:B------:R-:W-:Y:S01]  /*0410*/  BAR.SYNC.DEFER_BLOCKING 0x0 ;  /* 0x0000000000007b1d */ /* 0x000fe20000010000 */
[----:B------:R-:W-:-:S02]  /*0420*/  ISETP.NE.AND P2, PT, R5, RZ, P0 ;  /* 0x000000ff0500720c */ /* 0x000fc40000745270 */
[----:B------:R-:W-:-:S13]  /*0430*/  ISETP.LT.U32.AND P0, PT, R5, R2, P0 ;  /* 0x000000020500720c */ /* 0x000fda0000701070 */
.L_x_61:
[----:B-1----:R1:W-:Y:S01]  /*0440*/  STS.U8 [R6], RZ ;  /* 0x000000ff06007388 */ /* 0x0023e20000000000 */
[----:B------:R-:W-:Y:S04]  /*0450*/  BSSY.RECONVERGENT B2, `(.L_x_42) ;  /* 0x0000022000027945 */ /* 0x000fe80003800200 */
[----:B------:R-:W-:Y:S04]  /*0460*/  BSSY.RELIABLE B0, `(.L_x_43) ;  /* 0x0000015000007945 */ /* 0x000fe80003800100 */
[----:B-1234-:R-:W-:Y:S05]  /*0470*/  @!P2 BRA `(.L_x_44) ;  /* 0x000000000040a947 */ /* 0x01efea0003800000 */
[----:B0-----:R-:W0:Y:S01]  /*0480*/  LDS R10, [R8+-0x4] ;  /* 0xfffffc00080a7984 */ /* 0x001e220000000800 */
[----:B------:R-:W-:Y:S01]  /*0490*/  BSSY.RECONVERGENT B3, `(.L_x_45) ;  /* 0x000000d000037945 */ /* 0x000fe20003800200 */
[----:B0-----:R-:W-:-:S13]  /*04a0*/  ISETP.NE.AND P3, PT, R10, RZ, PT ;  /* 0x000000ff0a00720c */ /* 0x001fda0003f65270 */
[----:B------:R-:W-:Y:S05]  /*04b0*/  @!P3 BRA `(.L_x_46) ;  /* 0x000000000028b947 */ /* 0x000fea0003800000 */
[----:B------:R-:W0:Y:S02]  /*04c0*/  LDS R9, [R7] ;  /* 0x0000000007097984 */ /* 0x000e240000000800 */
[----:B0-----:R-:W-:-:S13]  /*04d0*/  ISETP.GE.U32.AND P3, PT, R10, R9, PT ;  /* 0x000000090a00720c */ /* 0x001fda0003f66070 */
[----:B------:R-:W-:Y:S05]  /*04e0*/  @P3 BRA `(.L_x_46) ;  /* 0x00000000001c3947 */ /* 0x000fea0003800000 */
[----:B------:R-:W0:Y:S01]  /*04f0*/  S2UR UR5, SR_CgaCtaId ;  /* 0x00000000000579c3 */ /* 0x000e220000008800 */
[----:B------:R-:W-:Y:S01]  /*0500*/  UMOV UR4, 0x400 ;  /* 0x0000040000047882 */ /* 0x000fe20000000000 */
[----:B------:R-:W-:Y:S01]  /*0510*/  IMAD.MOV.U32 R9, RZ, RZ, 0x1 ;  /* 0x00000001ff097424 */ /* 0x000fe200078e00ff */
[----:B------:R1:W-:Y:S01]  /*0520*/  STS [R7], R10 ;  /* 0x0000000a07007388 */ /* 0x0003e20000000800 */
[----:B0-----:R-:W-:-:S06]  /*0530*/  ULEA UR4, UR5, UR4, 0x18 ;  /* 0x0000000405047291 */ /* 0x001fcc000f8ec0ff */
[----:B------:R-:W-:-:S05]  /*0540*/  IMAD.U32 R6, RZ, RZ, UR4 ;  /* 0x00000004ff067e24 */ /* 0x000fca000f8e00ff */
[----:B------:R1:W-:Y:S02]  /*0550*/  STS.U8 [R6], R9 ;  /* 0x0000000906007388 */ /* 0x0003e40000000000 */
.L_x_46:
[----:B------:R-:W-:Y:S05]  /*0560*/  BSYNC.RECONVERGENT B3 ;  /* 0x0000000000037941 */ /* 0x000fea0003800200 */
.L_x_45:
[----:B------:R-:W-:Y:S05]  /*0570*/  BRA `(.L_x_47) ;  /* 0x00000000000c7947 */ /* 0x000fea0003800000 */
.L_x_44:
[----:B------:R-:W-:-:S13]  /*0580*/  ISETP.NE.AND P3, PT, R3, RZ, PT ;  /* 0x000000ff0300720c */ /* 0x000fda0003f65270 */
[----:B------:R-:W-:Y:S05]  /*0590*/  @!P3 BREAK.RELIABLE B0 ;  /* 0x000000000000b942 */ /* 0x000fea0003800100 */
[----:B------:R-:W-:Y:S05]  /*05a0*/  @!P3 BRA `(.L_x_48) ;  /* 0x000000000030b947 */ /* 0x000fea0003800000 */
.L_x_47:
[----:B------:R-:W-:Y:S05]  /*05b0*/  BSYNC.RELIABLE B0 ;  /* 0x0000000000007941 */ /* 0x000fea0003800100 */
.L_x_43:
[----:B01----:R-:W0:Y:S02]  /*05c0*/  LDS R10, [R8] ;  /* 0x00000000080a7984 */ /* 0x003e240000000800 */
[----:B0-----:R-:W-:-:S13]  /*05d0*/  ISETP.NE.AND P3, PT, R10, RZ, PT ;  /* 0x000000ff0a00720c */ /* 0x001fda0003f65270 */
[----:B------:R-:W-:Y:S05]  /*05e0*/  @!P3 BRA `(.L_x_48) ;  /* 0x000000000020b947 */ /* 0x000fea0003800000 */
[----:B------:R-:W0:Y:S01]  /*05f0*/  LDS R9, [R7] ;  /* 0x0000000007097984 */ /* 0x000e220000000800 */
[----:B------:R-:W-:Y:S01]  /*0600*/  IMAD.MOV.U32 R11, RZ, RZ, 0x1 ;  /* 0x00000001ff0b7424 */ /* 0x000fe200078e00ff */
[----:B0-----:R-:W-:-:S13]  /*0610*/  ISETP.GE.U32.AND P3, PT, R10, R9, PT ;  /* 0x000000090a00720c */ /* 0x001fda0003f66070 */
[----:B------:R-:W0:Y:S01]  /*0620*/  @!P3 S2R R12, SR_CgaCtaId ;  /* 0x00000000000cb919 */ /* 0x000e220000008800 */
[----:B------:R-:W-:Y:S01]  /*0630*/  @!P3 MOV R9, 0x400 ;  /* 0x000004000009b802 */ /* 0x000fe20000000f00 */
[----:B------:R1:W-:Y:S03]  /*0640*/  @!P3 STS [R7], R10 ;  /* 0x0000000a0700b388 */ /* 0x0003e60000000800 */
[----:B0-----:R-:W-:-:S05]  /*0650*/  @!P3 LEA R6, R12, R9, 0x18 ;  /* 0x000000090c06b211 */ /* 0x001fca00078ec0ff */
[----:B------:R1:W-:Y:S02]  /*0660*/  @!P3 STS.U8 [R6], R11 ;  /* 0x0000000b0600b388 */ /* 0x0003e40000000000 */
.L_x_48:
[----:B------:R-:W-:Y:S05]  /*0670*/  BSYNC.RECONVERGENT B2 ;  /* 0x0000000000027941 */ /* 0x000fea0003800200 */
.L_x_42:
[----:B------:R-:W-:Y:S01]  /*0680*/  BSSY.RECONVERGENT B2, `(.L_x_49) ;  /* 0x0000010000027945 */ /* 0x000fe20003800200 */
[C---:B------:R-:W-:Y:S02]  /*0690*/  ISETP.NE.AND P3, PT, R5.reuse, RZ, PT ;  /* 0x000000ff0500720c */ /* 0x040fe40003f65270 */
[----:B------:R-:W-:Y:S02]  /*06a0*/  ISETP.GE.U32.AND P4, PT, R5, R2, PT ;  /* 0x000000020500720c */ /* 0x000fe40003f86070 */
[----:B------:R-:W-:Y:S01]  /*06b0*/  ISETP.GE.U32.AND P5, PT, R3, UR7, PT ;  /* 0x0000000703007c0c */ /* 0x000fe2000bfa6070 */
[----:B------:R-:W-:-:S12]  /*06c0*/  @!P0 BRA `(.L_x_50) ;  /* 0x00000000002c8947 */ /* 0x000fd80003800000 */
[----:B01----:R-:W0:Y:S02]  /*06d0*/  LDS R10, [R8+0x4] ;  /* 0x00000400080a7984 */ /* 0x003e240000000800 */
        /* <DEDUP_REMOVED lines=10> */
.L_x_50:
[----:B------:R-:W-:Y:S05]  /*0780*/  BSYNC.RECONVERGENT B2 ;  /* 0x0000000000027941 */ /* 0x000fea0003800200 */
.L_x_49:
[----:B------:R-:W-:Y:S04]  /*0790*/  BSSY.RECONVERGENT B2, `(.L_x_51) ;  /* 0x000000d000027945 */ /* 0x000fe80003800200 */
[----:B------:R-:W-:Y:S05]  /*07a0*/  @!P3 BRA `(.L_x_52) ;  /* 0x00000000002cb947 */ /* 0x000fea0003800000 */
[----:B012---:R-:W0:Y:S02]  /*07b0*/  LDS R10, [R7+-0x4] ;  /* 0xfffffc00070a7984 */ /* 0x007e240000000800 */
        /* <DEDUP_REMOVED lines=10> */
.L_x_52:
[----:B------:R-:W-:Y:S05]  /*0860*/  BSYNC.RECONVERGENT B2 ;  /* 0x0000000000027941 */ /* 0x000fea0003800200 */
.L_x_51:
[----:B------:R-:W-:Y:S04]  /*0870*/  BSSY.RECONVERGENT B2, `(.L_x_53) ;  /* 0x000000d000027945 */ /* 0x000fe80003800200 */
[----:B------:R-:W-:Y:S05]  /*0880*/  @P4 BRA `(.L_x_54) ;  /* 0x00000000002c4947 */ /* 0x000fea0003800000 */
[----:B0123--:R-:W0:Y:S02]  /*0890*/  LDS R10, [R7+0x4] ;  /* 0x00000400070a7984 */ /* 0x00fe240000000800 */
        /* <DEDUP_REMOVED lines=10> */
.L_x_54:
[----:B------:R-:W-:Y:S05]  /*0940*/  BSYNC.RECONVERGENT B2 ;  /* 0x0000000000027941 */ /* 0x000fea0003800200 */
.L_x_53:
[----:B------:R-:W-:Y:S04]  /*0950*/  BSSY.RECONVERGENT B2, `(.L_x_55) ;  /* 0x000000d000027945 */ /* 0x000fe80003800200 */
[----:B------:R-:W-:Y:S05]  /*0960*/  @!P1 BRA `(.L_x_56) ;  /* 0x00000000002c9947 */ /* 0x000fea0003800000 */
[----:B01234-:R-:W0:Y:S02]  /*0970*/  LDS R10, [R0+-0x4] ;  /* 0xfffffc00000a7984 */ /* 0x01fe240000000800 */
        /* <DEDUP_REMOVED lines=10> */
.L_x_56:
[----:B------:R-:W-:Y:S05]  /*0a20*/  BSYNC.RECONVERGENT B2 ;  /* 0x0000000000027941 */ /* 0x000fea0003800200 */
.L_x_55:
[----:B------:R-:W-:Y:S04]  /*0a30*/  BSSY.RECONVERGENT B2, `(.L_x_57) ;  /* 0x000001b000027945 */ /* 0x000fe80003800200 */
[----:B------:R-:W-:Y:S05]  /*0a40*/  @P5 BRA `(.L_x_58) ;  /* 0x0000000000645947 */ /* 0x000fea0003800000 */
[----:B01234-:R-:W0:Y:S01]  /*0a50*/  LDS R10, [R0] ;  /* 0x00000000000a7984 */ /* 0x01fe220000000800 */
[----:B------:R-:W-:Y:S01]  /*0a60*/  BSSY.RECONVERGENT B3, `(.L_x_59) ;  /* 0x000000b000037945 */ /* 0x000fe20003800200 */
        /* <DEDUP_REMOVED lines=10> */
.L_x_60:
[----:B------:R-:W-:Y:S05]  /*0b10*/  BSYNC.RECONVERGENT B3 ;  /* 0x0000000000037941 */ /* 0x000fea0003800200 */
.L_x_59:
[----:B------:R-:W-:Y:S05]  /*0b20*/  @P4 BRA `(.L_x_58) ;  /* 0x00000000002c4947 */ /* 0x000fea0003800000 */
[----:B-1----:R-:W0:Y:S02]  /*0b30*/  LDS R10, [R0+0x4] ;  /* 0x00000400000a7984 */ /* 0x002e240000000800 */
        /* <DEDUP_REMOVED lines=10> */
.L_x_58:
[----:B------:R-:W-:Y:S05]  /*0be0*/  BSYNC.RECONVERGENT B2 ;  /* 0x0000000000027941 */ /* 0x000fea0003800200 */
.L_x_57:
[----:B------:R-:W-:Y:S06]  /*0bf0*/  BAR.SYNC.DEFER_BLOCKING 0x0 ;  /* 0x0000000000007b1d */ /* 0x000fec0000010000 */
[----:B------:R-:W5:Y:S02]  /*0c00*/  LDS.U8 R9, [R6] ;  /* 0x0000000006097984 */ /* 0x000f640000000000 */
[----:B-----5:R-:W-:-:S13]  /*0c10*/  ISETP.NE.AND P3, PT, R9, RZ, PT ;  /* 0x000000ff0900720c */ /* 0x020fda0003f65270 */
[----:B------:R-:W-:Y:S05]  /*0c20*/  @P3 BRA `(.L_x_61) ;  /* 0xfffffff800043947 */ /* 0x000fea000383ffff */
[----:B------:R-:W-:Y:S05]  /*0c30*/  BSYNC.RECONVERGENT B1 ;  /* 0x0000000000017941 */ /* 0x000fea0003800200 */
.L_x_41:
[----:B------:R-:W-:Y:S05]  /*0c40*/  WARPSYNC.ALL ;  /* 0x0000000000007948 */ /* 0x000fea0003800000 */
[----:B01234-:R-:W0:Y:S01]  /*0c50*/  LDS R7, [R7] ;  /* 0x0000000007077984 */ /* 0x01fe220000000800 */
[----:B------:R-:W1:Y:S02]  /*0c60*/  LDC.64 R2, c[0x0][0x390] ;  /* 0x0000e400ff027b82 */ /* 0x000e640000000a00 */
[----:B-1----:R-:W-:-:S05]  /*0c70*/  IMAD.WIDE.U32 R4, R4, 0x4, R2 ;  /* 0x0000000404047825 */ /* 0x002fca00078e0002 */
[----:B0-----:R-:W-:Y:S01]  /*0c80*/  STG.E desc[UR8][R4.64], R7 ;  /* 0x0000000704007986 */ /* 0x001fe2000c101908 */
[----:B------:R-:W-:Y:S05]  /*0c90*/  EXIT ;  /* 0x000000000000794d */ /* 0x000fea0003800000 */
.L_x_62:
        /* <DEDUP_REMOVED lines=14> */
.L_x_141:


//--------------------- .text._Z15linearize_tilesPhj --------------------------
	.section	.text._Z15linearize_tilesPhj,"ax",@progbits
	.align	128
        .global         _Z15linearize_tilesPhj
        .type           _Z15linearize_tilesPhj,@function
        .size           _Z15linearize_tilesPhj,(.L_x_142 - _Z15linearize_tilesPhj)
        .other          _Z15linearize_tilesPhj,@"STO_CUDA_ENTRY STV_DEFAULT"
_Z15linearize_tilesPhj:
.text._Z15linearize_tilesPhj:
[----:B------:R-:W-:Y:S01]  /*0000*/  LDC R1, c[0x0][0x37c] ;  /* 0x0000df00ff017b82 */ /* 0x000fe20000000800 */
[----:B------:R-:W0:Y:S01]  /*0010*/  LDCU UR7, c[0x0][0x360] ;  /* 0x00006c00ff0777ac */ /* 0x000e220008000800 */
[----:B------:R-:W1:Y:S06]  /*0020*/  S2R R0, SR_CTAID.Y ;  /* 0x0000000000007919 */ /* 0x000e6c0000002600 */
[----:B------:R-:W1:Y:S01]  /*0030*/  S2UR UR5, SR_CTAID.X ;  /* 0x00000000000579c3 */ /* 0x000e620000002500 */
[----:B------:R-:W2:Y:S01]  /*0040*/  LDCU UR4, c[0x0][0x364] ;  /* 0x00006c80ff0477ac */ /* 0x000ea20008000800 */
[----:B------:R-:W3:Y:S01]  /*0050*/  S2R R7, SR_TID.X ;  /* 0x0000000000077919 */ /* 0x000ee20000002100 */
[----:B------:R-:W4:Y:S05]  /*0060*/  LDCU UR8, c[0x0][0x388] ;  /* 0x00007100ff0877ac */ /* 0x000f2a0008000800 */
[----:B------:R-:W5:Y:S01]  /*0070*/  LDC R9, c[0x0][0x370] ;  /* 0x0000dc00ff097b82 */ /* 0x000f620000000800 */
[----:B--2---:R-:W-:-:S02]  /*0080*/  UIADD3 UR6, UPT, UPT, UR4, -0x1, URZ ;  /* 0xffffffff04067890 */ /* 0x004fc4000fffe0ff */
[----:B0-----:R-:W-:Y:S01]  /*0090*/  UIMAD UR4, UR7, UR4, URZ ;  /* 0x00000004070472a4 */ /* 0x001fe2000f8e02ff */
[----:B-----5:R-:W0:Y:S01]  /*00a0*/  I2F.U32.RP R4, R9 ;  /* 0x0000000900047306 */ /* 0x020e220000209000 */
[----:B-1----:R-:W-:Y:S01]  /*00b0*/  IMAD R0, R0, R9, UR5 ;  /* 0x0000000500007e24 */ /* 0x002fe2000f8e0209 */
[----:B------:R-:W1:Y:S01]  /*00c0*/  LDCU UR5, c[0x0][0x374] ;  /* 0x00006e80ff0577ac */ /* 0x000e620008000800 */
[----:B------:R-:W-:-:S05]  /*00d0*/  ISETP.NE.U32.AND P2, PT, R9, RZ, PT ;  /* 0x000000ff0900720c */ /* 0x000fca0003f45070 */
[----:B0-----:R-:W0:Y:S02]  /*00e0*/  MUFU.RCP R4, R4 ;  /* 0x0000000400047308 */ /* 0x001e240000001000 */
[----:B0-----:R-:W-:-:S06]  /*00f0*/  IADD3 R2, PT, PT, R4, 0xffffffe, RZ ;  /* 0x0ffffffe04027810 */ /* 0x001fcc0007ffe0ff */
[----:B------:R0:W2:Y:S02]  /*0100*/  F2I.FTZ.U32.TRUNC.NTZ R3, R2 ;  /* 0x0000000200037305 */ /* 0x0000a4000021f000 */
[----:B0-----:R-:W-:Y:S01]  /*0110*/  IMAD.MOV.U32 R2, RZ, RZ, RZ ;  /* 0x000000ffff027224 */ /* 0x001fe200078e00ff */
[----:B--2---:R-:W-:-:S05]  /*0120*/  IADD3 R6, PT, PT, RZ, -R3, RZ ;  /* 0x80000003ff067210 */ /* 0x004fca0007ffe0ff */
[----:B------:R-:W-:Y:S02]  /*0130*/  IMAD R5, R6, R9, RZ ;  /* 0x0000000906057224 */ /* 0x000fe400078e02ff */
[----:B------:R-:W0:Y:S02]  /*0140*/  S2R R6, SR_TID.Y ;  /* 0x0000000000067919 */ /* 0x000e240000002200 */
[----:B------:R-:W-:-:S04]  /*0150*/  IMAD.HI.U32 R3, R3, R5, R2 ;  /* 0x0000000503037227 */ /* 0x000fc800078e0002 */
[----:B-1----:R-:W-:Y:S01]  /*0160*/  IMAD R5, R9, UR5, RZ ;  /* 0x0000000509057c24 */ /* 0x002fe2000f8e02ff */
[----:B------:R-:W-:Y:S01]  /*0170*/  UIADD3 UR5, UPT, UPT, UR7, -0x1, URZ ;  /* 0xffffffff07057890 */ /* 0x000fe2000fffe0ff */
[----:B------:R-:W-:-:S05]  /*0180*/  IMAD.HI.U32 R3, R3, R0, RZ ;  /* 0x0000000003037227 */ /* 0x000fca00078e00ff */
[----:B------:R-:W-:-:S05]  /*0190*/  IADD3 R4, PT, PT, -R3, RZ, RZ ;  /* 0x000000ff03047210 */ /* 0x000fca0007ffe1ff */
[----:B------:R-:W-:-:S05]  /*01a0*/  IMAD R4, R9, R4, R0 ;  /* 0x0000000409047224 */ /* 0x000fca00078e0200 */
[----:B------:R-:W-:-:S13]  /*01b0*/  ISETP.GE.U32.AND P0, PT, R4, R9, PT ;  /* 0x000000090400720c */ /* 0x000fda0003f06070 */
[----:B------:R-:W-:Y:S01]  /*01c0*/  @P0 IADD3 R4, PT, PT, R4, -R9, RZ ;  /* 0x8000000904040210 */ /* 0x000fe20007ffe0ff */
[----:B------:R-:W-:Y:S01]  /*01d0*/  @P0 VIADD R3, R3, 0x1 ;  /* 0x0000000103030836 */ /* 0x000fe20000000000 */
[C---:B------:R-:W-:Y:S01]  /*01e0*/  ISETP.GE.U32.AND P0, PT, R0.reuse, R5, PT ;  /* 0x000000050000720c */ /* 0x040fe20003f06070 */
[----:B------:R-:W-:Y:S01]  /*01f0*/  IMAD R5, R0, UR4, RZ ;  /* 0x0000000400057c24 */ /* 0x000fe2000f8e02ff */
[----:B------:R-:W-:-:S13]  /*0200*/  ISETP.GE.U32.AND P1, PT, R4, R9, PT ;  /* 0x000000090400720c */ /* 0x000fda0003f26070 */
[----:B------:R-:W-:Y:S02]  /*0210*/  @P1 IADD3 R3, PT, PT, R3, 0x1, RZ ;  /* 0x0000000103031810 */ /* 0x000fe40007ffe0ff */
[----:B------:R-:W-:-:S04]  /*0220*/  @!P2 LOP3.LUT R3, RZ, R9, RZ, 0x33, !PT ;  /* 0x00000009ff03a212 */ /* 0x000fc800078e33ff */
[C---:B------:R-:W-:Y:S01]  /*0230*/  IADD3 R2, PT, PT, -R3.reuse, RZ, RZ ;  /* 0x000000ff03027210 */ /* 0x040fe20007ffe1ff */
[----:B0-----:R-:W-:Y:S02]  /*0240*/  IMAD R3, R3, UR6, R6 ;  /* 0x0000000603037c24 */ /* 0x001fe4000f8e0206 */
[----:B---3--:R-:W-:Y:S02]  /*0250*/  IMAD R6, R6, UR7, R7 ;  /* 0x0000000706067c24 */ /* 0x008fe4000f8e0207 */
[----:B------:R-:W-:-:S04]  /*0260*/  IMAD R2, R9, R2, R0 ;  /* 0x0000000209027224 */ /* 0x000fc800078e0200 */
[----:B------:R-:W-:-:S04]  /*0270*/  IMAD R2, R2, UR5, R7 ;  /* 0x0000000502027c24 */ /* 0x000fc8000f8e0207 */
[----:B----4-:R-:W-:Y:S01]  /*0280*/  IMAD R2, R3, UR8, R2 ;  /* 0x0000000803027c24 */ /* 0x010fe2000f8e0202 */
[----:B------:R-:W-:Y:S06]  /*0290*/  @P0 EXIT ;  /* 0x000000000000094d */ /* 0x000fec0003800000 */
[----:B------:R-:W0:Y:S01]  /*02a0*/  LDCU.64 UR8, c[0x0][0x380] ;  /* 0x00007000ff0877ac */ /* 0x000e220008000a00 */
[----:B------:R-:W1:Y:S01]  /*02b0*/  LDCU.64 UR6, c[0x0][0x358] ;  /* 0x00006b00ff0677ac */ /* 0x000e620008000a00 */
[----:B0-----:R-:W-:-:S05]  /*02c0*/  IADD3 R2, P0, PT, R2, UR8, RZ ;  /* 0x0000000802027c10 */ /* 0x001fca000ff1e0ff */
[----:B------:R-:W-:-:S06]  /*02d0*/  IMAD.X R3, RZ, RZ, UR9, P0 ;  /* 0x00000009ff037e24 */ /* 0x000fcc00080e06ff */
[----:B-1----:R-:W2:Y:S01]  /*02e0*/  LDG.E.U8 R3, desc[UR6][R2.64] ;  /* 0x0000000602037981 */ /* 0x002ea2000c1e1100 */
[----:B------:R-:W0:Y:S01]  /*02f0*/  S2UR UR5, SR_CgaCtaId ;  /* 0x00000000000579c3 */ /* 0x000e220000008800 */
[----:B------:R-:W-:Y:S01]  /*0300*/  UMOV UR4, 0x400 ;  /* 0x0000040000047882 */ /* 0x000fe20000000000 */
[----:B------:R-:W-:-:S04]  /*0310*/  IADD3 R5, PT, PT, R6, R5, RZ ;  /* 0x0000000506057210 */ /* 0x000fc80007ffe0ff */
[----:B------:R-:W-:-:S04]  /*0320*/  IADD3 R4, P0, PT, R5, UR8, RZ ;  /* 0x0000000805047c10 */ /* 0x000fc8000ff1e0ff */
[----:B------:R-:W-:Y:S01]  /*0330*/  IADD3.X R5, PT, PT, RZ, UR9, RZ, P0, !PT ;  /* 0x00000009ff057c10 */ /* 0x000fe200087fe4ff */
[----:B0-----:R-:W-:-:S09]  /*0340*/  ULEA UR4, UR5, UR4, 0x18 ;  /* 0x0000000405047291 */ /* 0x001fd2000f8ec0ff */
[----:B--2---:R-:W-:Y:S01]  /*0350*/  STS.U8 [R6+UR4], R3 ;  /* 0x0000000306007988 */ /* 0x004fe20008000004 */
[----:B------:R-:W-:Y:S06]  /*0360*/  BAR.SYNC.DEFER_BLOCKING 0x0 ;  /* 0x0000000000007b1d */ /* 0x000fec0000010000 */
[----:B------:R-:W0:Y:S04]  /*0370*/  LDS.U8 R7, [R6+UR4] ;  /* 0x0000000406077984 */ /* 0x000e280008000000 */
[----:B0-----:R-:W-:Y:S01]  /*0380*/  STG.E.U8 desc[UR6][R4.64], R7 ;  /* 0x0000000704007986 */ /* 0x001fe2000c101106 */
[----:B------:R-:W-:Y:S06]  /*0390*/  BAR.SYNC.DEFER_BLOCKING 0x0 ;  /* 0x0000000000007b1d */ /* 0x000fec0000010000 */
[----:B------:R-:W-:Y:S05]  /*03a0*/  EXIT ;  /* 0x000000000000794d */ /* 0x000fea0003800000 */
.L_x_63:
        /* <DEDUP_REMOVED lines=13> */
.L_x_142:


//--------------------- .text._Z19inter_tile_labelingPjPb --------------------------
	.section	.text._Z19inter_tile_labelingPjPb,"ax",@progbits
	.align	128
        .global         _Z19inter_tile_labelingPjPb
        .type           _Z19inter_tile_labelingPjPb,@function
        .size           _Z19inter_tile_labelingPjPb,(.L_x_143 - _Z19inter_tile_labelingPjPb)
        .other          _Z19inter_tile_labelingPjPb,@"STO_CUDA_ENTRY STV_DEFAULT"
_Z19inter_tile_labelingPjPb:
.text._Z19inter_tile_labelingPjPb:
[----:B------:R-:W-:Y:S08]  /*0000*/  LDC R1, c[0x0][0x37c] ;  /* 0x0000df00ff017b82 */ /* 0x000ff00000000800 */
[----:B------:R-:W0:Y:S01]  /*0010*/  LDC R0, c[0x0][0x360] ;  /* 0x0000d800ff007b82 */ /* 0x000e220000000800 */
[----:B------:R-:W1:Y:S01]  /*0020*/  LDCU UR10, c[0x0][0x364] ;  /* 0x00006c80ff0a77ac */ /* 0x000e620008000800 */
[----:B------:R-:W2:Y:S01]  /*0030*/  S2R R8, SR_CTAID.Y ;  /* 0x0000000000087919 */ /* 0x000ea20000002600 */
[----:B------:R-:W-:Y:S01]  /*0040*/  MOV R7, 0x400 ;  /* 0x0000040000077802 */ /* 0x000fe20000000f00 */
[----:B------:R-:W3:Y:S01]  /*0050*/  LDCU.64 UR8, c[0x0][0x358] ;  /* 0x00006b00ff0877ac */ /* 0x000ee20008000a00 */
[----:B------:R-:W0:Y:S03]  /*0060*/  S2R R13, SR_TID.Y ;  /* 0x00000000000d7919 */ /* 0x000e260000002200 */
[----:B------:R-:W4:Y:S01]  /*0070*/  LDC R11, c[0x0][0x370] ;  /* 0x0000dc00ff0b7b82 */ /* 0x000f220000000800 */
[----:B------:R-:W-:Y:S01]  /*0080*/  VIADD R7, R7, 0x10 ;  /* 0x0000001007077836 */ /* 0x000fe20000000000 */
[----:B------:R-:W5:Y:S01]  /*0090*/  S2R R10, SR_CgaCtaId ;  /* 0x00000000000a7919 */ /* 0x000f620000008800 */
[----:B------:R-:W3:Y:S05]  /*00a0*/  S2R R21, SR_TID.X ;  /* 0x0000000000157919 */ /* 0x000eea0000002100 */
[----:B------:R-:W2:Y:S08]  /*00b0*/  S2UR UR4, SR_CTAID.X ;  /* 0x00000000000479c3 */ /* 0x000eb00000002500 */
[----:B------:R-:W5:Y:S01]  /*00c0*/  LDC R12, c[0x0][0x374] ;  /* 0x0000dd00ff0c7b82 */ /* 0x000f620000000800 */
[----:B----4-:R-:W4:Y:S01]  /*00d0*/  I2F.U32.RP R4, R11 ;  /* 0x0000000b00047306 */ /* 0x010f220000209000 */
[----:B------:R-:W-:Y:S01]  /*00e0*/  LOP3.LUT R18, RZ, R11, RZ, 0x33, !PT ;  /* 0x0000000bff127212 */ /* 0x000fe200078e33ff */
[----:B------:R-:W-:-:S02]  /*00f0*/  VIADD R14, R11, 0xffffffff ;  /* 0xffffffff0b0e7836 */ /* 0x000fc40000000000 */
[----:B-1----:R-:W-:Y:S02]  /*0100*/  IMAD R20, R11, UR10, RZ ;  /* 0x0000000a0b147c24 */ /* 0x002fe4000f8e02ff */
[----:B--2---:R-:W-:-:S05]  /*0110*/  IMAD R8, R8, R11, UR4 ;  /* 0x0000000408087e24 */ /* 0x004fca000f8e020b */
[----:B------:R-:W-:Y:S01]  /*0120*/  ISETP.GE.U32.AND P0, PT, R8, R11, PT ;  /* 0x0000000b0800720c */ /* 0x000fe20003f06070 */
[----:B----4-:R-:W1:Y:S01]  /*0130*/  MUFU.RCP R4, R4 ;  /* 0x0000000400047308 */ /* 0x010e620000001000 */
[----:B-----5:R-:W-:Y:S02]  /*0140*/  IMAD R17, R11, R12, RZ ;  /* 0x0000000c0b117224 */ /* 0x020fe400078e02ff */
[----:B------:R-:W-:-:S03]  /*0150*/  VIADD R12, R12, 0xffffffff ;  /* 0xffffffff0c0c7836 */ /* 0x000fc60000000000 */
[----:B------:R-:W-:Y:S01]  /*0160*/  ISETP.GE.U32.AND P4, PT, R8, R17, PT ;  /* 0x000000110800720c */ /* 0x000fe20003f86070 */
[----:B------:R-:W-:Y:S02]  /*0170*/  IMAD R17, R12, R11, RZ ;  /* 0x0000000b0c117224 */ /* 0x000fe400078e02ff */
[----:B-1----:R-:W-:-:S04]  /*0180*/  VIADD R2, R4, 0xffffffe ;  /* 0x0ffffffe04027836 */ /* 0x002fc80000000000 */
[----:B------:R1:W2:Y:S02]  /*0190*/  F2I.FTZ.U32.TRUNC.NTZ R3, R2 ;  /* 0x0000000200037305 */ /* 0x0002a4000021f000 */
[----:B-1----:R-:W-:Y:S02]  /*01a0*/  IMAD.MOV.U32 R2, RZ, RZ, RZ ;  /* 0x000000ffff027224 */ /* 0x002fe400078e00ff */
[----:B--2---:R-:W-:-:S04]  /*01b0*/  IMAD.MOV R6, RZ, RZ, -R3 ;  /* 0x000000ffff067224 */ /* 0x004fc800078e0a03 */
[----:B------:R-:W-:Y:S02]  /*01c0*/  IMAD R19, R6, R11, RZ ;  /* 0x0000000b06137224 */ /* 0x000fe400078e02ff */
[----:B------:R-:W-:Y:S02]  /*01d0*/  IMAD.IADD R6, R8, 0x1, -R11 ;  /* 0x0000000108067824 */ /* 0x000fe400078e0a0b */
[----:B------:R-:W-:-:S03]  /*01e0*/  IMAD.HI.U32 R19, R3, R19, R2 ;  /* 0x0000001303137227 */ /* 0x000fc600078e0002 */
[----:B------:R-:W-:-:S03]  /*01f0*/  SEL R6, R6, 0xffffffff, P0 ;  /* 0xffffffff06067807 */ /* 0x000fc60000000000 */
[----:B------:R-:W-:-:S04]  /*0200*/  IMAD.HI.U32 R5, R19, R8, RZ ;  /* 0x0000000813057227 */ /* 0x000fc800078e00ff */
[----:B------:R-:W-:Y:S02]  /*0210*/  IMAD.MOV R2, RZ, RZ, -R5 ;  /* 0x000000ffff027224 */ /* 0x000fe400078e0a05 */
[----:B------:R-:W-:-:S04]  /*0220*/  IMAD.HI.U32 R9, R19, R6, RZ ;  /* 0x0000000613097227 */ /* 0x000fc800078e00ff */
[----:B------:R-:W-:Y:S02]  /*0230*/  IMAD R2, R11, R2, R8 ;  /* 0x000000020b027224 */ /* 0x000fe400078e0208 */
[----:B------:R-:W-:-:S03]  /*0240*/  IMAD.MOV R4, RZ, RZ, -R9 ;  /* 0x000000ffff047224 */ /* 0x000fc600078e0a09 */
[----:B------:R-:W-:Y:S01]  /*0250*/  ISETP.GE.U32.AND P0, PT, R2, R11, PT ;  /* 0x0000000b0200720c */ /* 0x000fe20003f06070 */
[----:B------:R-:W-:-:S05]  /*0260*/  IMAD R4, R11, R4, R6 ;  /* 0x000000040b047224 */ /* 0x000fca00078e0206 */
[----:B------:R-:W-:-:S07]  /*0270*/  ISETP.GE.U32.AND P2, PT, R4, R11, PT ;  /* 0x0000000b0400720c */ /* 0x000fce0003f46070 */
[----:B------:R-:W-:Y:S02]  /*0280*/  @P0 IMAD.IADD R2, R2, 0x1, -R11 ;  /* 0x0000000102020824 */ /* 0x000fe400078e0a0b */
[----:B------:R-:W-:Y:S01]  /*0290*/  @P0 VIADD R5, R5, 0x1 ;  /* 0x0000000105050836 */ /* 0x000fe20000000000 */
[----:B------:R-:W-:Y:S02]  /*02a0*/  ISETP.NE.U32.AND P0, PT, R11, RZ, PT ;  /* 0x000000ff0b00720c */ /* 0x000fe40003f05070 */
[-C--:B------:R-:W-:Y:S01]  /*02b0*/  ISETP.GE.U32.AND P1, PT, R2, R11.reuse, PT ;  /* 0x0000000b0200720c */ /* 0x080fe20003f26070 */
[----:B------:R-:W-:Y:S01]  /*02c0*/  @P2 VIADD R9, R9, 0x1 ;  /* 0x0000000109092836 */ /* 0x000fe20000000000 */
[----:B------:R-:W-:Y:S01]  /*02d0*/  @P2 IADD3 R4, PT, PT, R4, -R11, RZ ;  /* 0x8000000b04042210 */ /* 0x000fe20007ffe0ff */
[----:B------:R-:W1:Y:S01]  /*02e0*/  LDC.64 R2, c[0x0][0x388] ;  /* 0x0000e200ff027b82 */ /* 0x000e620000000a00 */
[----:B------:R-:W-:Y:S02]  /*02f0*/  ISETP.GE.U32.AND P2, PT, R8, R17, PT ;  /* 0x000000110800720c */ /* 0x000fe40003f46070 */
[----:B------:R-:W-:Y:S01]  /*0300*/  ISETP.GE.U32.AND P3, PT, R4, R11, PT ;  /* 0x0000000b0400720c */ /* 0x000fe20003f66070 */
[----:B0-----:R-:W-:Y:S01]  /*0310*/  IMAD R4, R13, R0, RZ ;  /* 0x000000000d047224 */ /* 0x001fe200078e02ff */
[----:B------:R-:W-:-:S03]  /*0320*/  LEA R13, R10, R7, 0x18 ;  /* 0x000000070a0d7211 */ /* 0x000fc600078ec0ff */
[C-C-:B---3--:R-:W-:Y:S02]  /*0330*/  IMAD.IADD R10, R4.reuse, 0x1, R21.reuse ;  /* 0x00000001040a7824 */ /* 0x148fe400078e0215 */
[----:B------:R-:W-:Y:S02]  /*0340*/  @P1 VIADD R5, R5, 0x1 ;  /* 0x0000000105051836 */ /* 0x000fe40000000000 */
[----:B------:R-:W-:-:S03]  /*0350*/  IMAD R21, R4, R11, R21 ;  /* 0x0000000b04157224 */ /* 0x000fc600078e0215 */
[C---:B------:R-:W-:Y:S01]  /*0360*/  SEL R7, R18.reuse, R5, !P0 ;  /* 0x0000000512077207 */ /* 0x040fe20004000000 */
[----:B------:R-:W-:Y:S01]  /*0370*/  @P3 VIADD R9, R9, 0x1 ;  /* 0x0000000109093836 */ /* 0x000fe20000000000 */
[----:B------:R-:W0:Y:S04]  /*0380*/  LDC.64 R4, c[0x0][0x380] ;  /* 0x0000e000ff047b82 */ /* 0x000e280000000a00 */
[----:B------:R-:W-:Y:S02]  /*0390*/  SEL R15, R18, R9, !P0 ;  /* 0x00000009120f7207 */ /* 0x000fe40004000000 */
[----:B------:R-:W-:Y:S01]  /*03a0*/  IADD3 R9, PT, PT, -R7, RZ, RZ ;  /* 0x000000ff07097210 */ /* 0x000fe20007ffe1ff */
[----:B-1----:R1:W-:Y:S02]  /*03b0*/  STG.E.U8 desc[UR8][R2.64], RZ ;  /* 0x000000ff02007986 */ /* 0x0023e4000c101108 */
[----:B------:R-:W-:-:S02]  /*03c0*/  IMAD.MOV R12, RZ, RZ, -R15 ;  /* 0x000000ffff0c7224 */ /* 0x000fc400078e0a0f */
[C---:B------:R-:W-:Y:S02]  /*03d0*/  IMAD R9, R11.reuse, R9, R8 ;  /* 0x000000090b097224 */ /* 0x040fe400078e0208 */
[----:B------:R-:W-:-:S03]  /*03e0*/  IMAD R12, R11, R12, R6 ;  /* 0x0000000c0b0c7224 */ /* 0x000fc600078e0206 */
[C---:B------:R-:W-:Y:S01]  /*03f0*/  ISETP.NE.AND P3, PT, R9.reuse, R14, PT ;  /* 0x0000000e0900720c */ /* 0x040fe20003f65270 */
[----:B-1----:R-:W-:Y:S01]  /*0400*/  VIADD R2, R8, 0xffffffff ;  /* 0xffffffff08027836 */ /* 0x002fe20000000000 */
[----:B------:R-:W-:Y:S01]  /*0410*/  ISETP.NE.AND P1, PT, R9, RZ, PT ;  /* 0x000000ff0900720c */ /* 0x000fe20003f25270 */
[----:B------:R-:W-:Y:S02]  /*0420*/  IMAD R9, R7, R20, R9 ;  /* 0x0000001407097224 */ /* 0x000fe400078e0209 */
[----:B------:R-:W-:Y:S02]  /*0430*/  IMAD R7, R10, 0x4, R13 ;  /* 0x000000040a077824 */ /* 0x000fe400078e020d */
[C---:B------:R-:W-:Y:S02]  /*0440*/  IMAD.IADD R10, R8.reuse, 0x1, R11 ;  /* 0x00000001080a7824 */ /* 0x040fe400078e020b */
[----:B------:R-:W-:Y:S02]  /*0450*/  VIADD R14, R8, 0x1 ;  /* 0x00000001080e7836 */ /* 0x000fe40000000000 */
[----:B------:R-:W-:Y:S01]  /*0460*/  IMAD R3, R9, R0, R21 ;  /* 0x0000000009037224 */ /* 0x000fe200078e0215 */
[----:B------:R-:W-:Y:S01]  /*0470*/  SEL R8, R10, 0xffffffff, !P2 ;  /* 0xffffffff0a087807 */ /* 0x000fe20005000000 */
[----:B------:R-:W-:Y:S01]  /*0480*/  IMAD R12, R20, R15, R12 ;  /* 0x0000000f140c7224 */ /* 0x000fe200078e020c */
[----:B------:R-:W-:Y:S01]  /*0490*/  SEL R9, R2, 0xffffffff, P1 ;  /* 0xffffffff02097807 */ /* 0x000fe20000800000 */
[----:B0-----:R-:W-:Y:S01]  /*04a0*/  IMAD.WIDE.U32 R2, R3, 0x4, R4 ;  /* 0x0000000403027825 */ /* 0x001fe200078e0004 */
[----:B------:R-:W-:Y:S01]  /*04b0*/  SEL R10, R14, 0xffffffff, P3 ;  /* 0xffffffff0e0a7807 */ /* 0x000fe20001800000 */
[----:B------:R-:W-:Y:S06]  /*04c0*/  @P4 BRA `(.L_x_64) ;  /* 0x0000002c00784947 */ /* 0x000fec0003800000 */
[----:B------:R-:W2:Y:S01]  /*04d0*/  LDG.E R16, desc[UR8][R2.64] ;  /* 0x0000000802107981 */ /* 0x000ea2000c1e1900 */
[----:B------:R-:W-:Y:S01]  /*04e0*/  ISETP.GE.AND P1, PT, R9, RZ, PT ;  /* 0x000000ff0900720c */ /* 0x000fe20003f26270 */
[----:B------:R-:W-:Y:S01]  /*04f0*/  IMAD R15, R12, R0, R21 ;  /* 0x000000000c0f7224 */ /* 0x000fe200078e0215 */
[----:B------:R-:W-:Y:S01]  /*0500*/  ISETP.GE.AND P2, PT, R6, RZ, PT ;  /* 0x000000ff0600720c */ /* 0x000fe20003f46270 */
[----:B------:R-:W-:-:S12]  /*0510*/  IMAD R12, R0, UR10, RZ ;  /* 0x0000000a000c7c24 */ /* 0x000fd8000f8e02ff */
[----:B------:R-:W-:Y:S01]  /*0520*/  @P2 IMAD.WIDE R14, R15, 0x4, R4 ;  /* 0x000000040f0e2825 */ /* 0x000fe200078e0204 */
[----:B--2---:R0:W-:Y:S01]  /*0530*/  STS [R7], R16 ;  /* 0x0000001007007388 */ /* 0x0041e20000000800 */
[----:B------:R-:W-:Y:S06]  /*0540*/  BAR.SYNC.DEFER_BLOCKING 0x0 ;  /* 0x0000000000007b1d */ /* 0x000fec0000010000 */
[----:B------:R-:W-:Y:S05]  /*0550*/  @!P1 BRA `(.L_x_65) ;  /* 0x0000000000489947 */ /* 0x000fea0003800000 */
[----:B------:R-:W-:-:S04]  /*0560*/  IMAD.HI.U32 R17, R19, R9, RZ ;  /* 0x0000000913117227 */ /* 0x000fc800078e00ff */
[----:B0-----:R-:W-:-:S04]  /*0570*/  IMAD.MOV R16, RZ, RZ, -R17 ;  /* 0x000000ffff107224 */ /* 0x001fc800078e0a11 */
[----:B------:R-:W-:-:S05]  /*0580*/  IMAD R16, R11, R16, R9 ;  /* 0x000000100b107224 */ /* 0x000fca00078e0209 */
[----:B------:R-:W-:-:S13]  /*0590*/  ISETP.GE.U32.AND P1, PT, R16, R11, PT ;  /* 0x0000000b1000720c */ /* 0x000fda0003f26070 */
[----:B------:R-:W-:Y:S01]  /*05a0*/  @P1 IADD3 R16, PT, PT, R16, -R11, RZ ;  /* 0x8000000b10101210 */ /* 0x000fe20007ffe0ff */
[----:B------:R-:W-:-:S03]  /*05b0*/  @P1 VIADD R17, R17, 0x1 ;  /* 0x0000000111111836 */ /* 0x000fc60000000000 */
[----:B------:R-:W-:-:S13]  /*05c0*/  ISETP.GE.U32.AND P3, PT, R16, R11, PT ;  /* 0x0000000b1000720c */ /* 0x000fda0003f66070 */
[----:B------:R-:W-:-:S05]  /*05d0*/  @P3 VIADD R17, R17, 0x1 ;  /* 0x0000000111113836 */ /* 0x000fca0000000000 */
[----:B------:R-:W-:-:S05]  /*05e0*/  SEL R17, R18, R17, !P0 ;  /* 0x0000001112117207 */ /* 0x000fca0004000000 */
[----:B------:R-:W-:-:S04]  /*05f0*/  IMAD.MOV R16, RZ, RZ, -R17 ;  /* 0x000000ffff107224 */ /* 0x000fc800078e0a11 */
[----:B------:R-:W-:-:S04]  /*0600*/  IMAD R16, R11, R16, R9 ;  /* 0x000000100b107224 */ /* 0x000fc800078e0209 */
[----:B------:R-:W-:-:S04]  /*0610*/  IMAD R16, R20, R17, R16 ;  /* 0x0000001114107224 */ /* 0x000fc800078e0210 */
[----:B------:R-:W-:-:S04]  /*0620*/  IMAD R17, R16, R0, R21 ;  /* 0x0000000010117224 */ /* 0x000fc800078e0215 */
[----:B------:R-:W-:-:S06]  /*0630*/  IMAD.WIDE R16, R17, 0x4, R4 ;  /* 0x0000000411107825 */ /* 0x000fcc00078e0204 */
[----:B------:R-:W2:Y:S01]  /*0640*/  LDG.E R16, desc[UR8][R16.64] ;  /* 0x0000000810107981 */ /* 0x000ea2000c1e1900 */
[----:B------:R-:W-:-:S05]  /*0650*/  IMAD R23, R12, 0x8, R7 ;  /* 0x000000080c177824 */ /* 0x000fca00078e0207 */
[----:B--2---:R1:W-:Y:S01]  /*0660*/  STS [R23], R16 ;  /* 0x0000001017007388 */ /* 0x0043e20000000800 */
[----:B------:R-:W-:Y:S06]  /*0670*/  BAR.SYNC.DEFER_BLOCKING 0x0 ;  /* 0x0000000000007b1d */ /* 0x000fec0000010000 */
.L_x_65:
[----:B01----:R0:W2:Y:S01]  /*0680*/  @P2 LDG.E R16, desc[UR8][R14.64] ;  /* 0x000000080e102981 */ /* 0x0030a2000c1e1900 */
[----:B------:R-:W-:Y:S02]  /*0690*/  ISETP.GE.AND P1, PT, R10, RZ, PT ;  /* 0x000000ff0a00720c */ /* 0x000fe40003f26270 */
[----:B------:R-:W-:Y:S02]  /*06a0*/  PLOP3.LUT P3, PT, PT, PT, PT, 0x8, 0x80 ;  /* 0x000000000080781c */ /* 0x000fe40003f6e170 */
[----:B------:R-:W-:-:S09]  /*06b0*/  PLOP3.LUT P5, PT, PT, PT, PT, 0x8, 0x80 ;  /* 0x000000000080781c */ /* 0x000fd20003fae170 */
[----:B------:R-:W-:-:S04]  /*06c0*/  @P1 IMAD.HI.U32 R17, R19, R10, RZ ;  /* 0x0000000a13111227 */ /* 0x000fc800078e00ff */
[----:B------:R-:W-:-:S04]  /*06d0*/  @P1 IMAD.MOV R22, RZ, RZ, -R17 ;  /* 0x000000ffff161224 */ /* 0x000fc800078e0a11 */
[----:B------:R-:W-:-:S05]  /*06e0*/  @P1 IMAD R22, R11, R22, R10 ;  /* 0x000000160b161224 */ /* 0x000fca00078e020a */
[----:B------:R-:W-:-:S04]  /*06f0*/  @P1 ISETP.GE.U32.AND P4, PT, R22, R11, PT ;  /* 0x0000000b1600120c */ /* 0x000fc80003f86070 */
[----:B------:R-:W-:-:S13]  /*0700*/  @P1 PLOP3.LUT P3, PT, P4, PT, PT, 0x80, 0x8 ;  /* 0x000000000008181c */ /* 0x000fda000276f070 */
[----:B------:R-:W-:Y:S02]  /*0710*/  @P3 IMAD.IADD R22, R22, 0x1, -R11 ;  /* 0x0000000116163824 */ /* 0x000fe400078e0a0b */
[----:B------:R-:W-:-:S03]  /*0720*/  @P3 VIADD R17, R17, 0x1 ;  /* 0x0000000111113836 */ /* 0x000fc60000000000 */
[----:B------:R-:W-:-:S04]  /*0730*/  @P1 ISETP.GE.U32.AND P4, PT, R22, R11, PT ;  /* 0x0000000b1600120c */ /* 0x000fc80003f86070 */
[----:B------:R-:W-:-:S13]  /*0740*/  @P1 PLOP3.LUT P5, PT, P4, PT, PT, 0x80, 0x8 ;  /* 0x000000000008181c */ /* 0x000fda00027af070 */
[----:B------:R-:W-:-:S04]  /*0750*/  @P5 IADD3 R17, PT, PT, R17, 0x1, RZ ;  /* 0x0000000111115810 */ /* 0x000fc80007ffe0ff */
[----:B------:R-:W-:-:S05]  /*0760*/  @P1 SEL R17, R18, R17, !P0 ;  /* 0x0000001112111207 */ /* 0x000fca0004000000 */
[----:B0-----:R-:W-:-:S04]  /*0770*/  @P1 IMAD.MOV R14, RZ, RZ, -R17 ;  /* 0x000000ffff0e1224 */ /* 0x001fc800078e0a11 */
[----:B------:R-:W-:-:S04]  /*0780*/  @P1 IMAD R14, R11, R14, R10 ;  /* 0x0000000e0b0e1224 */ /* 0x000fc800078e020a */
[----:B------:R-:W-:Y:S02]  /*0790*/  @P1 IMAD R14, R20, R17, R14 ;  /* 0x00000011140e1224 */ /* 0x000fe400078e020e */
[----:B------:R-:W-:Y:S02]  /*07a0*/  @P2 IMAD R17, R12, 0x4, R7 ;  /* 0x000000040c112824 */ /* 0x000fe400078e0207 */
[----:B------:R-:W-:-:S04]  /*07b0*/  @P1 IMAD R15, R14, R0, R21 ;  /* 0x000000000e0f1224 */ /* 0x000fc800078e0215 */
[----:B------:R-:W-:Y:S01]  /*07c0*/  @P1 IMAD.WIDE R14, R15, 0x4, R4 ;  /* 0x000000040f0e1825 */ /* 0x000fe200078e0204 */
[----:B--2---:R0:W-:Y:S01]  /*07d0*/  @P2 STS [R17], R16 ;  /* 0x0000001011002388 */ /* 0x0041e20000000800 */
[----:B------:R-:W-:Y:S06]  /*07e0*/  @P2 BAR.SYNC.DEFER_BLOCKING 0x0 ;  /* 0x0000000000002b1d */ /* 0x000fec0000010000 */
[----:B------:R1:W2:Y:S01]  /*07f0*/  @P1 LDG.E R14, desc[UR8][R14.64] ;  /* 0x000000080e0e1981 */ /* 0x0002a2000c1e1900 */
[----:B------:R-:W-:Y:S02]  /*0800*/  ISETP.GE.AND P2, PT, R8, RZ, PT ;  /* 0x000000ff0800720c */ /* 0x000fe40003f46270 */
[----:B------:R-:W-:-:S02]  /*0810*/  PLOP3.LUT P3, PT, PT, PT, PT, 0x8, 0x80 ;  /* 0x000000000080781c */ /* 0x000fc40003f6e170 */
        /* <DEDUP_REMOVED lines=10> */
[----:B------:R-:W-:-:S05]  /*08c0*/  @P5 VIADD R19, R19, 0x1 ;  /* 0x0000000113135836 */ /* 0x000fca0000000000 */
[----:B------:R-:W-:-:S05]  /*08d0*/  @P2 SEL R19, R18, R19, !P0 ;  /* 0x0000001312132207 */ /* 0x000fca0004000000 */
[----:B-1----:R-:W-:-:S04]  /*08e0*/  @P2 IMAD.MOV R15, RZ, RZ, -R19 ;  /* 0x000000ffff0f2224 */ /* 0x002fc800078e0a13 */
[----:B------:R-:W-:Y:S02]  /*08f0*/  @P2 IMAD R11, R11, R15, R8 ;  /* 0x0000000f0b0b2224 */ /* 0x000fe400078e0208 */
[----:B------:R-:W-:Y:S02]  /*0900*/  @P1 IMAD R15, R12, 0xc, R7 ;  /* 0x0000000c0c0f1824 */ /* 0x000fe400078e0207 */
[----:B------:R-:W-:-:S04]  /*0910*/  @P2 IMAD R11, R20, R19, R11 ;  /* 0x00000013140b2224 */ /* 0x000fc800078e020b */
[----:B------:R-:W-:-:S04]  /*0920*/  @P2 IMAD R11, R11, R0, R21 ;  /* 0x000000000b0b2224 */ /* 0x000fc800078e0215 */
[----:B------:R-:W-:Y:S01]  /*0930*/  @P2 IMAD.WIDE R4, R11, 0x4, R4 ;  /* 0x000000040b042825 */ /* 0x000fe200078e0204 */
[----:B--2---:R1:W-:Y:S01]  /*0940*/  @P1 STS [R15], R14 ;  /* 0x0000000e0f001388 */ /* 0x0043e20000000800 */
[----:B------:R-:W-:Y:S06]  /*0950*/  @P1 BAR.SYNC.DEFER_BLOCKING 0x0 ;  /* 0x0000000000001b1d */ /* 0x000fec0000010000 */
[----:B------:R-:W2:Y:S01]  /*0960*/  @P2 LDG.E R4, desc[UR8][R4.64] ;  /* 0x0000000804042981 */ /* 0x000ea2000c1e1900 */
[----:B0-----:R-:W-:-:S05]  /*0970*/  @P2 LEA R17, R12, R7, 0x4 ;  /* 0x000000070c112211 */ /* 0x001fca00078e20ff */
[----:B--2---:R0:W-:Y:S01]  /*0980*/  @P2 STS [R17], R4 ;  /* 0x0000000411002388 */ /* 0x0041e20000000800 */
[----:B------:R-:W-:Y:S06]  /*0990*/  @P2 BAR.SYNC.DEFER_BLOCKING 0x0 ;  /* 0x0000000000002b1d */ /* 0x000fec0000010000 */
[----:B------:R-:W2:Y:S01]  /*09a0*/  LDG.E R18, desc[UR8][R2.64] ;  /* 0x0000000802127981 */ /* 0x000ea2000c1e1900 */
[C---:B------:R-:W-:Y:S01]  /*09b0*/  IMAD R11, R12.reuse, 0x14, R7 ;  /* 0x000000140c0b7824 */ /* 0x040fe200078e0207 */
[----:B------:R-:W-:Y:S01]  /*09c0*/  ULEA UR4, UR10, 0xffffffff, 0x1 ;  /* 0xffffffff0a047891 */ /* 0x000fe2000f8e08ff */
[C---:B------:R-:W-:Y:S01]  /*09d0*/  IADD3 R19, PT, PT, R12.reuse, R12, -R0 ;  /* 0x0000000c0c137210 */ /* 0x040fe20007ffe800 */
[----:B-1----:R-:W-:Y:S01]  /*09e0*/  IMAD R15, R12, 0x14, R13 ;  /* 0x000000140c0f7824 */ /* 0x002fe200078e020d */
[C---:B0-----:R-:W-:Y:S01]  /*09f0*/  LOP3.LUT R17, R0.reuse, 0x3, RZ, 0xc0, !PT ;  /* 0x0000000300117812 */ /* 0x041fe200078ec0ff */
[----:B------:R-:W-:Y:S01]  /*0a00*/  ULOP3.LUT UR6, UR10, 0x3, URZ, 0xc0, !UPT ;  /* 0x000000030a067892 */ /* 0x000fe2000f8ec0ff */
[C---:B------:R-:W-:Y:S01]  /*0a10*/  LOP3.LUT R16, R0.reuse, 0x7fc, RZ, 0xc0, !PT ;  /* 0x000007fc00107812 */ /* 0x040fe200078ec0ff */
[----:B------:R-:W-:Y:S01]  /*0a20*/  IMAD R14, R0, UR4, RZ ;  /* 0x00000004000e7c24 */ /* 0x000fe2000f8e02ff */
[----:B------:R-:W-:Y:S01]  /*0a30*/  ULOP3.LUT UR7, UR10, 0x7fc, URZ, 0xc0, !UPT ;  /* 0x000007fc0a077892 */ /* 0x000fe2000f8ec0ff */
[----:B------:R-:W-:-:S02]  /*0a40*/  VIADD R15, R15, 0x8 ;  /* 0x000000080f0f7836 */ /* 0x000fc40000000000 */
[----:B------:R-:W-:Y:S02]  /*0a50*/  IMAD R5, R14, 0x4, R13 ;  /* 0x000000040e057824 */ /* 0x000fe400078e020d */
[----:B------:R-:W-:Y:S02]  /*0a60*/  IMAD R14, R12, 0x4, R19 ;  /* 0x000000040c0e7824 */ /* 0x000fe400078e0213 */
[----:B------:R-:W-:Y:S01]  /*0a70*/  VIADD R13, R5, 0x8 ;  /* 0x00000008050d7836 */ /* 0x000fe20000000000 */
[----:B--2---:R0:W-:Y:S01]  /*0a80*/  STS [R11], R18 ;  /* 0x000000120b007388 */ /* 0x0041e20000000800 */
[----:B------:R-:W-:Y:S06]  /*0a90*/  BAR.SYNC.DEFER_BLOCKING 0x0 ;  /* 0x0000000000007b1d */ /* 0x000fec0000010000 */
.L_x_134:
[----:B------:R-:W1:Y:S01]  /*0aa0*/  S2UR UR5, SR_CgaCtaId ;  /* 0x00000000000579c3 */ /* 0x000e620000008800 */
[----:B------:R-:W-:Y:S01]  /*0ab0*/  ISETP.GE.AND P0, PT, R6, RZ, PT ;  /* 0x000000ff0600720c */ /* 0x000fe20003f06270 */
[----:B------:R-:W-:Y:S02]  /*0ac0*/  UMOV UR4, 0x400 ;  /* 0x0000040000047882 */ /* 0x000fe40000000000 */
[----:B-1----:R-:W-:-:S09]  /*0ad0*/  ULEA UR4, UR5, UR4, 0x18 ;  /* 0x0000000405047291 */ /* 0x002fd2000f8ec0ff */
[----:B------:R-:W-:Y:S01]  /*0ae0*/  STS.U8 [UR4], RZ ;  /* 0x000000ffff007988 */ /* 0x000fe20008000004 */
[----:B------:R-:W-:Y:S05]  /*0af0*/  @!P0 BRA `(.L_x_66) ;  /* 0x0000000800208947 */ /* 0x000fea0003800000 */
[----:B------:R-:W-:Y:S01]  /*0b00*/  ISETP.GE.U32.AND P0, PT, R0, 0x4, PT ;  /* 0x000000040000780c */ /* 0x000fe20003f06070 */
[----:B------:R-:W-:-:S12]  /*0b10*/  IMAD.MOV.U32 R20, RZ, RZ, RZ ;  /* 0x000000ffff147224 */ /* 0x000fd800078e00ff */
[----:B------:R-:W-:Y:S05]  /*0b20*/  @!P0 BRA `(.L_x_67) ;  /* 0x0000000400308947 */ /* 0x000fea0003800000 */
[----:B0-----:R-:W-:Y:S01]  /*0b30*/  LOP3.LUT R18, R0, 0xfffffffc, RZ, 0xc0, !PT ;  /* 0xfffffffc00127812 */ /* 0x001fe200078ec0ff */
[----:B------:R-:W-:Y:S01]  /*0b40*/  BSSY B0, `(.L_x_68) ;  /* 0x0000049000007945 */ /* 0x000fe20003800000 */
[----:B------:R-:W-:Y:S02]  /*0b50*/  IMAD.MOV.U32 R4, RZ, RZ, R13 ;  /* 0x000000ffff047224 */ /* 0x000fe400078e000d */
[----:B------:R-:W-:Y:S01]  /*0b60*/  IMAD.MOV.U32 R5, RZ, RZ, R15 ;  /* 0x000000ffff057224 */ /* 0x000fe200078e000f */
[----:B------:R-:W-:-:S07]  /*0b70*/  IADD3 R18, PT, PT, -R18, RZ, RZ ;  /* 0x000000ff12127210 */ /* 0x000fce0007ffe1ff */
.L_x_77:
[----:B-1----:R-:W-:Y:S01]  /*0b80*/  LDS R20, [R11] ;  /* 0x000000000b147984 */ /* 0x002fe20000000800 */
[----:B------:R-:W-:Y:S03]  /*0b90*/  BSSY B1, `(.L_x_69) ;  /* 0x000000f000017945 */ /* 0x000fe60003800000 */
[----:B------:R-:W0:Y:S02]  /*0ba0*/  LDS R21, [R5+-0x8] ;  /* 0xfffff80005157984 */ /* 0x000e240000000800 */
[----:B0-----:R-:W-:-:S13]  /*0bb0*/  ISETP.NE.AND P0, PT, R20, R21, PT ;  /* 0x000000151400720c */ /* 0x001fda0003f05270 */
[----:B------:R-:W-:Y:S05]  /*0bc0*/  @P0 BRA `(.L_x_70) ;  /* 0x00000000002c0947 */ /* 0x000fea0003800000 */
[----:B------:R-:W0:Y:S01]  /*0bd0*/  LDS R22, [R4+-0x8] ;  /* 0xfffff80004167984 */ /* 0x000e220000000800 */
[----:B------:R-:W-:Y:S01]  /*0be0*/  IMAD.MOV.U32 R21, RZ, RZ, 0x1 ;  /* 0x00000001ff157424 */ /* 0x000fe200078e00ff */
[----:B0-----:R-:W-:-:S13]  /*0bf0*/  ISETP.GE.U32.AND P0, PT, R22, R20, PT ;  /* 0x000000141600720c */ /* 0x001fda0003f06070 */
[----:B------:R-:W0:Y:S01]  /*0c00*/  @!P0 S2R R24, SR_CgaCtaId ;  /* 0x0000000000188919 */ /* 0x000e220000008800 */
[----:B------:R-:W-:Y:S01]  /*0c10*/  @!P0 MOV R23, 0x400 ;  /* 0x0000040000178802 */ /* 0x000fe20000000f00 */
[----:B------:R-:W-:Y:S05]  /*0c20*/  @!P0 WARPSYNC.ALL ;  /* 0x0000000000008948 */ /* 0x000fea0003800000 */
[----:B------:R1:W-:Y:S01]  /*0c30*/  @!P0 STS [R7], R22 ;  /* 0x0000001607008388 */ /* 0x0003e20000000800 */
[----:B0-----:R-:W-:-:S05]  /*0c40*/  @!P0 LEA R24, R24, R23, 0x18 ;  /* 0x0000001718188211 */ /* 0x001fca00078ec0ff */
[----:B------:R1:W-:Y:S01]  /*0c50*/  @!P0 STS.U8 [R24], R21 ;  /* 0x0000001518008388 */ /* 0x0003e20000000000 */
[----:B------:R-:W-:Y:S06]  /*0c60*/  @!P0 BAR.SYNC.DEFER_BLOCKING 0x0 ;  /* 0x0000000000008b1d */ /* 0x000fec0000010000 */
[----:B------:R1:W0:Y:S02]  /*0c70*/  @!P0 LDS R20, [R11] ;  /* 0x000000000b148984 */ /* 0x0002240000000800 */
.L_x_70:
[----:B------:R-:W-:Y:S05]  /*0c80*/  BSYNC B1 ;  /* 0x0000000000017941 */ /* 0x000fea0003800000 */
.L_x_69:
[----:B-1----:R-:W0:Y:S01]  /*0c90*/  LDS R21, [R5+-0x4] ;  /* 0xfffffc0005157984 */ /* 0x002e220000000800 */
[----:B------:R-:W-:Y:S01]  /*0ca0*/  BSSY B1, `(.L_x_71) ;  /* 0x000000e000017945 */ /* 0x000fe20003800000 */
        /* <DEDUP_REMOVED lines=13> */
.L_x_72:
[----:B------:R-:W-:Y:S05]  /*0d80*/  BSYNC B1 ;  /* 0x0000000000017941 */ /* 0x000fea0003800000 */
.L_x_71:
[----:B-1----:R-:W0:Y:S01]  /*0d90*/  LDS R21, [R5] ;  /* 0x0000000005157984 */ /* 0x002e220000000800 */
[----:B------:R-:W-:Y:S01]  /*0da0*/  BSSY B1, `(.L_x_73) ;  /* 0x000000e000017945 */ /* 0x000fe20003800000 */
[----:B0-----:R-:W-:-:S13]  /*0db0*/  ISETP.NE.AND P0, PT, R20, R21, PT ;  /* 0x000000151400720c */ /* 0x001fda0003f05270 */
[----:B------:R-:W-:Y:S05]  /*0dc0*/  @P0 BRA `(.L_x_74) ;  /* 0x00000000002c0947 */ /* 0x000fea0003800000 */
[----:B------:R-:W0:Y:S01]  /*0dd0*/  LDS R21, [R4] ;  /* 0x0000000004157984 */ /* 0x000e220000000800 */
        /* <DEDUP_REMOVED lines=10> */
.L_x_74:
[----:B------:R-:W-:Y:S05]  /*0e80*/  BSYNC B1 ;  /* 0x0000000000017941 */ /* 0x000fea0003800000 */
.L_x_73:
[----:B-1----:R-:W0:Y:S01]  /*0e90*/  LDS R21, [R5+0x4] ;  /* 0x0000040005157984 */ /* 0x002e220000000800 */
[----:B------:R-:W-:Y:S01]  /*0ea0*/  VIADD R18, R18, 0x4 ;  /* 0x0000000412127836 */ /* 0x000fe20000000000 */
[----:B------:R-:W-:Y:S04]  /*0eb0*/  BSSY B1, `(.L_x_75) ;  /* 0x000000e000017945 */ /* 0x000fe80003800000 */
[----:B------:R-:W-:Y:S02]  /*0ec0*/  ISETP.NE.AND P1, PT, R18, RZ, PT ;  /* 0x000000ff1200720c */ /* 0x000fe40003f25270 */
[----:B0-----:R-:W-:-:S13]  /*0ed0*/  ISETP.NE.AND P0, PT, R20, R21, PT ;  /* 0x000000151400720c */ /* 0x001fda0003f05270 */
[----:B------:R-:W-:Y:S05]  /*0ee0*/  @P0 BRA `(.L_x_76) ;  /* 0x0000000000280947 */ /* 0x000fea0003800000 */
[----:B------:R-:W0:Y:S01]  /*0ef0*/  LDS R21, [R4+0x4] ;  /* 0x0000040004157984 */ /* 0x000e220000000800 */
        /* <DEDUP_REMOVED lines=9> */
.L_x_76:
[----:B------:R-:W-:Y:S05]  /*0f90*/  BSYNC B1 ;  /* 0x0000000000017941 */ /* 0x000fea0003800000 */
.L_x_75:
[----:B------:R-:W-:Y:S01]  /*0fa0*/  VIADD R5, R5, 0x10 ;  /* 0x0000001005057836 */ /* 0x000fe20000000000 */
[----:B------:R-:W-:Y:S01]  /*0fb0*/  IADD3 R4, PT, PT, R4, 0x10, RZ ;  /* 0x0000001004047810 */ /* 0x000fe20007ffe0ff */
[----:B------:R-:W-:Y:S06]  /*0fc0*/  @P1 BRA `(.L_x_77) ;  /* 0xfffffff800ec1947 */ /* 0x000fec000383ffff */
[----:B------:R-:W-:Y:S05]  /*0fd0*/  BSYNC B0 ;  /* 0x0000000000007941 */ /* 0x000fea0003800000 */
.L_x_68:
[----:B-1----:R-:W-:-:S07]  /*0fe0*/  IMAD.MOV.U32 R20, RZ, RZ, R16 ;  /* 0x000000ffff147224 */ /* 0x002fce00078e0010 */
.L_x_67:
[----:B------:R-:W-:Y:S01]  /*0ff0*/  ISETP.NE.AND P0, PT, R17, RZ, PT ;  /* 0x000000ff1100720c */ /* 0x000fe20003f05270 */
[----:B------:R-:W-:-:S12]  /*1000*/  BSSY B0, `(.L_x_66) ;  /* 0x0000037000007945 */ /* 0x000fd80003800000 */
[----:B------:R-:W-:Y:S05]  /*1010*/  @!P0 BRA `(.L_x_78) ;  /* 0x0000000000d48947 */ /* 0x000fea0003800000 */
[----:B------:R-:W1:Y:S01]  /*1020*/  S2R R4, SR_CgaCtaId ;  /* 0x0000000000047919 */ /* 0x000e620000008800 */
[----:B------:R-:W-:Y:S01]  /*1030*/  MOV R5, 0x400 ;  /* 0x0000040000057802 */ /* 0x000fe20000000f00 */
[--C-:B0-----:R-:W-:Y:S01]  /*1040*/  IMAD R18, R12, 0x5, R20.reuse ;  /* 0x000000050c127824 */ /* 0x101fe200078e0214 */
[----:B------:R-:W-:Y:S01]  /*1050*/  BSSY B1, `(.L_x_79) ;  /* 0x0000013000017945 */ /* 0x000fe20003800000 */
[----:B------:R-:W-:Y:S01]  /*1060*/  IMAD.IADD R20, R19, 0x1, R20 ;  /* 0x0000000113147824 */ /* 0x000fe200078e0214 */
[----:B------:R-:W-:Y:S01]  /*1070*/  ISETP.NE.AND P1, PT, R17, 0x1, PT ;  /* 0x000000011100780c */ /* 0x000fe20003f25270 */
[----:B------:R-:W-:-:S05]  /*1080*/  VIADD R21, R5, 0x10 ;  /* 0x0000001005157836 */ /* 0x000fca0000000000 */
[----:B-1----:R-:W-:Y:S02]  /*1090*/  LEA R23, R4, R21, 0x18 ;  /* 0x0000001504177211 */ /* 0x002fe400078ec0ff */
[----:B------:R-:W-:Y:S03]  /*10a0*/  LDS R21, [R11] ;  /* 0x000000000b157984 */ /* 0x000fe60000000800 */
[--C-:B------:R-:W-:Y:S02]  /*10b0*/  IMAD R18, R18, 0x4, R23.reuse ;  /* 0x0000000412127824 */ /* 0x100fe400078e0217 */
[----:B------:R-:W-:-:S03]  /*10c0*/  IMAD R20, R20, 0x4, R23 ;  /* 0x0000000414147824 */ /* 0x000fc600078e0217 */
[----:B------:R-:W0:Y:S02]  /*10d0*/  LDS R22, [R18] ;  /* 0x0000000012167984 */ /* 0x000e240000000800 */
[----:B0-----:R-:W-:-:S13]  /*10e0*/  ISETP.NE.AND P0, PT, R21, R22, PT ;  /* 0x000000161500720c */ /* 0x001fda0003f05270 */
[----:B------:R-:W-:Y:S05]  /*10f0*/  @P0 BRA `(.L_x_80) ;  /* 0x0000000000200947 */ /* 0x000fea0003800000 */
[----:B------:R-:W0:Y:S01]  /*1100*/  LDS R22, [R20] ;  /* 0x0000000014167984 */ /* 0x000e220000000800 */
[----:B------:R-:W-:Y:S01]  /*1110*/  IMAD.MOV.U32 R23, RZ, RZ, 0x1 ;  /* 0x00000001ff177424 */ /* 0x000fe200078e00ff */
[----:B0-----:R-:W-:-:S13]  /*1120*/  ISETP.GE.U32.AND P0, PT, R22, R21, PT ;  /* 0x000000151600720c */ /* 0x001fda0003f06070 */
[----:B------:R-:W-:Y:S01]  /*1130*/  @!P0 LEA R21, R4, R5, 0x18 ;  /* 0x0000000504158211 */ /* 0x000fe200078ec0ff */
[----:B------:R0:W-:Y:S01]  /*1140*/  @!P0 STS [R7], R22 ;  /* 0x0000001607008388 */ /* 0x0001e20000000800 */
[----:B------:R-:W-:Y:S05]  /*1150*/  @!P0 WARPSYNC.ALL ;  /* 0x0000000000008948 */ /* 0x000fea0003800000 */
[----:B------:R0:W-:Y:S01]  /*1160*/  @!P0 STS.U8 [R21], R23 ;  /* 0x0000001715008388 */ /* 0x0001e20000000000 */
[----:B------:R-:W-:Y:S06]  /*1170*/  @!P0 BAR.SYNC.DEFER_BLOCKING 0x0 ;  /* 0x0000000000008b1d */ /* 0x000fec0000010000 */
.L_x_80:
[----:B------:R-:W-:Y:S05]  /*1180*/  BSYNC B1 ;  /* 0x0000000000017941 */ /* 0x000fea0003800000 */
.L_x_79:
[----:B------:R-:W-:Y:S05]  /*1190*/  @!P1 BRA `(.L_x_78) ;  /* 0x0000000000749947 */ /* 0x000fea0003800000 */
[----:B0-----:R-:W-:Y:S01]  /*11a0*/  LDS R21, [R11] ;  /* 0x000000000b157984 */ /* 0x001fe20000000800 */
[----:B------:R-:W-:Y:S01]  /*11b0*/  BSSY B1, `(.L_x_81) ;  /* 0x000000d000017945 */ /* 0x000fe20003800000 */
[----:B------:R-:W-:Y:S02]  /*11c0*/  ISETP.NE.AND P1, PT, R17, 0x2, PT ;  /* 0x000000021100780c */ /* 0x000fe40003f25270 */
[----:B------:R-:W0:Y:S02]  /*11d0*/  LDS R22, [R18+0x4] ;  /* 0x0000040012167984 */ /* 0x000e240000000800 */
[----:B0-----:R-:W-:-:S13]  /*11e0*/  ISETP.NE.AND P0, PT, R21, R22, PT ;  /* 0x000000161500720c */ /* 0x001fda0003f05270 */
[----:B------:R-:W-:Y:S05]  /*11f0*/  @P0 BRA `(.L_x_82) ;  /* 0x0000000000200947 */ /* 0x000fea0003800000 */
[----:B------:R-:W0:Y:S01]  /*1200*/  LDS R22, [R20+0x4] ;  /* 0x0000040014167984 */ /* 0x000e220000000800 */
[----:B------:R-:W-:Y:S01]  /*1210*/  HFMA2 R23, -RZ, RZ, 0, 5.9604644775390625e-08 ;  /* 0x00000001ff177431 */ /* 0x000fe200000001ff */
[----:B0-----:R-:W-:-:S13]  /*1220*/  ISETP.GE.U32.AND P0, PT, R22, R21, PT ;  /* 0x000000151600720c */ /* 0x001fda0003f06070 */
[----:B------:R-:W-:Y:S01]  /*1230*/  @!P0 LEA R21, R4, R5, 0x18 ;  /* 0x0000000504158211 */ /* 0x000fe200078ec0ff */
[----:B------:R0:W-:Y:S01]  /*1240*/  @!P0 STS [R7], R22 ;  /* 0x0000001607008388 */ /* 0x0001e20000000800 */
[----:B------:R-:W-:Y:S05]  /*1250*/  @!P0 WARPSYNC.ALL ;  /* 0x0000000000008948 */ /* 0x000fea0003800000 */
[----:B------:R0:W-:Y:S01]  /*1260*/  @!P0 STS.U8 [R21], R23 ;  /* 0x0000001715008388 */ /* 0x0001e20000000000 */
[----:B------:R-:W-:Y:S06]  /*1270*/  @!P0 BAR.SYNC.DEFER_BLOCKING 0x0 ;  /* 0x0000000000008b1d */ /* 0x000fec0000010000 */
.L_x_82:
[----:B------:R-:W-:Y:S05]  /*1280*/  BSYNC B1 ;  /* 0x0000000000017941 */ /* 0x000fea0003800000 */
.L_x_81:
[----:B------:R-:W-:Y:S05]  /*1290*/  @!P1 BRA `(.L_x_78) ;  /* 0x0000000000349947 */ /* 0x000fea0003800000 */
[----:B------:R-:W-:Y:S04]  /*12a0*/  LDS R18, [R18+0x8] ;  /* 0x0000080012127984 */ /* 0x000fe80000000800 */
[----:B0-----:R-:W0:Y:S02]  /*12b0*/  LDS R21, [R11] ;  /* 0x000000000b157984 */ /* 0x001e240000000800 */
[----:B0-----:R-:W-:-:S13]  /*12c0*/  ISETP.NE.AND P0, PT, R21, R18, PT ;  /* 0x000000121500720c */ /* 0x001fda0003f05270 */
[----:B------:R-:W-:Y:S05]  /*12d0*/  @P0 BRA `(.L_x_78) ;  /* 0x0000000000240947 */ /* 0x000fea0003800000 */
[----:B------:R-:W0:Y:S01]  /*12e0*/  LDS R20, [R20+0x8] ;  /* 0x0000080014147984 */ /* 0x000e220000000800 */
[----:B------:R-:W-:Y:S01]  /*12f0*/  IMAD.MOV.U32 R18, RZ, RZ, 0x1 ;  /* 0x00000001ff127424 */ /* 0x000fe200078e00ff */
[----:B0-----:R-:W-:-:S13]  /*1300*/  ISETP.GE.U32.AND P0, PT, R20, R21, PT ;  /* 0x000000151400720c */ /* 0x001fda0003f06070 */
[----:B------:R-:W-:Y:S01]  /*1310*/  @!P0 LEA R4, R4, R5, 0x18 ;  /* 0x0000000504048211 */ /* 0x000fe200078ec0ff */
[----:B------:R1:W-:Y:S01]  /*1320*/  @!P0 STS [R7], R20 ;  /* 0x0000001407008388 */ /* 0x0003e20000000800 */
[----:B------:R-:W-:Y:S01]  /*1330*/  @!P0 PRMT R5, R18, 0x7610, R5 ;  /* 0x0000761012058816 */ /* 0x000fe20000000005 */
[----:B------:R-:W-:Y:S05]  /*1340*/  @!P0 WARPSYNC.ALL ;  /* 0x0000000000008948 */ /* 0x000fea0003800000 */
[----:B------:R1:W-:Y:S01]  /*1350*/  @!P0 STS.U8 [R4], R5 ;  /* 0x0000000504008388 */ /* 0x0003e20000000000 */
[----:B------:R-:W-:Y:S06]  /*1360*/  @!P0 BAR.SYNC.DEFER_BLOCKING 0x0 ;  /* 0x0000000000008b1d */ /* 0x000fec0000010000 */
.L_x_78:
[----:B------:R-:W-:Y:S05]  /*1370*/  BSYNC B0 ;  /* 0x0000000000007941 */ /* 0x000fea0003800000 */
.L_x_66:
[----:B------:R-:W-:-:S13]  /*1380*/  ISETP.GE.AND P0, PT, R9, RZ, PT ;  /* 0x000000ff0900720c */ /* 0x000fda0003f06270 */
[----:B------:R-:W-:Y:S05]  /*1390*/  @!P0 BRA `(.L_x_83) ;  /* 0x0000000800b48947 */ /* 0x000fea0003800000 */
[----:B------:R-:W-:Y:S01]  /*13a0*/  UISETP.GE.U32.AND UP0, UPT, UR10, 0x4, UPT ;  /* 0x000000040a00788c */ /* 0x000fe2000bf06070 */
[----:B0-----:R-:W-:-:S08]  /*13b0*/  IMAD.MOV.U32 R21, RZ, RZ, RZ ;  /* 0x000000ffff157224 */ /* 0x001fd000078e00ff */
[----:B------:R-:W-:Y:S05]  /*13c0*/  BRA.U !UP0, `(.L_x_84) ;  /* 0x0000000508987547 */ /* 0x000fea000b800000 */
[----:B------:R-:W0:Y:S01]  /*13d0*/  S2UR UR5, SR_CgaCtaId ;  /* 0x00000000000579c3 */ /* 0x000e220000008800 */
[----:B------:R-:W-:Y:S01]  /*13e0*/  UMOV UR4, 0x400 ;  /* 0x0000040000047882 */ /* 0x000fe20000000000 */
[----:B------:R-:W-:Y:S01]  /*13f0*/  BSSY B0, `(.L_x_85) ;  /* 0x0000062000007945 */ /* 0x000fe20003800000 */
[----:B------:R-:W-:Y:S01]  /*1400*/  UIADD3 UR4, UPT, UPT, UR4, 0x10, URZ ;  /* 0x0000001004047890 */ /* 0x000fe2000fffe0ff */
[----:B-1----:R-:W-:-:S03]  /*1410*/  IMAD.MOV.U32 R5, RZ, RZ, RZ ;  /* 0x000000ffff057224 */ /* 0x002fc600078e00ff */
[----:B0-----:R-:W-:-:S06]  /*1420*/  ULEA UR4, UR5, UR4, 0x18 ;  /* 0x0000000405047291 */ /* 0x001fcc000f8ec0ff */
[----:B------:R-:W-:-:S07]  /*1430*/  IMAD.U32 R4, RZ, RZ, UR4 ;  /* 0x00000004ff047e24 */ /* 0x000fce000f8e00ff */
.L_x_94:
[----:B0-----:R-:W-:Y:S01]  /*1440*/  IMAD R21, R0, R5, RZ ;  /* 0x0000000500157224 */ /* 0x001fe200078e02ff */
[----:B------:R-:W-:Y:S01]  /*1450*/  LDS R18, [R11] ;  /* 0x000000000b127984 */ /* 0x000fe20000000800 */
[----:B------:R-:W-:Y:S02]  /*1460*/  BSSY B1, `(.L_x_86) ;  /* 0x0000015000017945 */ /* 0x000fe40003800000 */
[----:B------:R-:W-:-:S04]  /*1470*/  IMAD R23, R12, 0x5, R21 ;  /* 0x000000050c177824 */ /* 0x000fc800078e0215 */
[----:B------:R-:W-:-:S05]  /*1480*/  IMAD R25, R23, 0x4, R4 ;  /* 0x0000000417197824 */ /* 0x000fca00078e0204 */
[----:B------:R-:W0:Y:S02]  /*1490*/  LDS R23, [R25] ;  /* 0x0000000019177984 */ /* 0x000e240000000800 */
[----:B0-----:R-:W-:Y:S01]  /*14a0*/  ISETP.NE.AND P0, PT, R18, R23, PT ;  /* 0x000000171200720c */ /* 0x001fe20003f05270 */
[----:B------:R-:W-:-:S12]  /*14b0*/  IMAD R23, R0, 0x4, R25 ;  /* 0x0000000400177824 */ /* 0x000fd800078e0219 */
[----:B------:R-:W-:Y:S05]  /*14c0*/  @P0 BRA `(.L_x_87) ;  /* 0x0000000000380947 */ /* 0x000fea0003800000 */
[----:B------:R-:W-:Y:S01]  /*14d0*/  IADD3 R25, PT, PT, R21, R0, RZ ;  /* 0x0000000015197210 */ /* 0x000fe20007ffe0ff */
[----:B------:R-:W-:-:S04]  /*14e0*/  IMAD.MOV.U32 R22, RZ, RZ, 0x1 ;  /* 0x00000001ff167424 */ /* 0x000fc800078e00ff */
[----:B------:R-:W-:-:S04]  /*14f0*/  IMAD R25, R12, 0x2, R25 ;  /* 0x000000020c197824 */ /* 0x000fc800078e0219 */
[----:B------:R-:W-:-:S06]  /*1500*/  IMAD R25, R25, 0x4, R4 ;  /* 0x0000000419197824 */ /* 0x000fcc00078e0204 */
[----:B------:R-:W0:Y:S02]  /*1510*/  LDS R25, [R25+-0x4] ;  /* 0xfffffc0019197984 */ /* 0x000e240000000800 */
        /* <DEDUP_REMOVED lines=9> */
.L_x_87:
[----:B------:R-:W-:Y:S05]  /*15b0*/  BSYNC B1 ;  /* 0x0000000000017941 */ /* 0x000fea0003800000 */
.L_x_86:
[----:B-1----:R-:W0:Y:S01]  /*15c0*/  LDS R25, [R23] ;  /* 0x0000000017197984 */ /* 0x002e220000000800 */
[----:B------:R-:W-:Y:S01]  /*15d0*/  BSSY B1, `(.L_x_88) ;  /* 0x0000015000017945 */ /* 0x000fe20003800000 */
[----:B------:R-:W-:Y:S01]  /*15e0*/  IMAD.IADD R21, R21, 0x1, R0 ;  /* 0x0000000115157824 */ /* 0x000fe200078e0200 */
[----:B0-----:R-:W-:Y:S01]  /*15f0*/  ISETP.NE.AND P0, PT, R18, R25, PT ;  /* 0x000000191200720c */ /* 0x001fe20003f05270 */
[----:B------:R-:W-:-:S12]  /*1600*/  IMAD R25, R0, 0x4, R23 ;  /* 0x0000000400197824 */ /* 0x000fd800078e0217 */
[----:B------:R-:W-:Y:S05]  /*1610*/  @P0 BRA `(.L_x_89) ;  /* 0x0000000000400947 */ /* 0x000fea0003800000 */
[----:B------:R-:W0:Y:S01]  /*1620*/  S2R R27, SR_CgaCtaId ;  /* 0x00000000001b7919 */ /* 0x000e220000008800 */
[----:B------:R-:W-:Y:S01]  /*1630*/  MOV R20, 0x400 ;  /* 0x0000040000147802 */ /* 0x000fe20000000f00 */
[----:B------:R-:W-:Y:S02]  /*1640*/  IMAD.IADD R23, R21, 0x1, R0 ;  /* 0x0000000115177824 */ /* 0x000fe400078e0200 */
[----:B------:R-:W-:Y:S01]  /*1650*/  IMAD.MOV.U32 R22, RZ, RZ, 0x1 ;  /* 0x00000001ff167424 */ /* 0x000fe200078e00ff */
[----:B------:R-:W-:Y:S01]  /*1660*/  IADD3 R4, PT, PT, R20, 0x10, RZ ;  /* 0x0000001014047810 */ /* 0x000fe20007ffe0ff */
[----:B------:R-:W-:-:S03]  /*1670*/  IMAD R23, R12, 0x2, R23 ;  /* 0x000000020c177824 */ /* 0x000fc600078e0217 */
[----:B0-----:R-:W-:-:S05]  /*1680*/  LEA R4, R27, R4, 0x18 ;  /* 0x000000041b047211 */ /* 0x001fca00078ec0ff */
[----:B------:R-:W-:-:S06]  /*1690*/  IMAD R23, R23, 0x4, R4 ;  /* 0x0000000417177824 */ /* 0x000fcc00078e0204 */
[----:B------:R-:W0:Y:S02]  /*16a0*/  LDS R23, [R23+-0x4] ;  /* 0xfffffc0017177984 */ /* 0x000e240000000800 */
[----:B0-----:R-:W-:-:S13]  /*16b0*/  ISETP.GE.U32.AND P0, PT, R23, R18, PT ;  /* 0x000000121700720c */ /* 0x001fda0003f06070 */
[----:B------:R-:W-:Y:S01]  /*16c0*/  @!P0 LEA R20, R27, R20, 0x18 ;  /* 0x000000141b148211 */ /* 0x000fe200078ec0ff */
[----:B------:R0:W-:Y:S01]  /*16d0*/  @!P0 STS [R7], R23 ;  /* 0x0000001707008388 */ /* 0x0001e20000000800 */
[----:B------:R-:W-:Y:S05]  /*16e0*/  @!P0 WARPSYNC.ALL ;  /* 0x0000000000008948 */ /* 0x000fea0003800000 */
[----:B------:R0:W-:Y:S01]  /*16f0*/  @!P0 STS.U8 [R20], R22 ;  /* 0x0000001614008388 */ /* 0x0001e20000000000 */
[----:B------:R-:W-:Y:S06]  /*1700*/  @!P0 BAR.SYNC.DEFER_BLOCKING 0x0 ;  /* 0x0000000000008b1d */ /* 0x000fec0000010000 */
[----:B------:R0:W1:Y:S02]  /*1710*/  @!P0 LDS R18, [R11] ;  /* 0x000000000b128984 */ /* 0x0000640000000800 */
.L_x_89:
[----:B------:R-:W-:Y:S05]  /*1720*/  BSYNC B1 ;  /* 0x0000000000017941 */ /* 0x000fea0003800000 */
.L_x_88:
[----:B0-----:R-:W1:Y:S01]  /*1730*/  LDS R23, [R25] ;  /* 0x0000000019177984 */ /* 0x001e620000000800 */
[----:B------:R-:W-:Y:S01]  /*1740*/  BSSY B1, `(.L_x_90) ;  /* 0x0000015000017945 */ /* 0x000fe20003800000 */
[----:B------:R-:W-:Y:S02]  /*1750*/  IMAD R20, R0, 0x4, R25 ;  /* 0x0000000400147824 */ /* 0x000fe400078e0219 */
[----:B------:R-:W-:Y:S01]  /*1760*/  IMAD.IADD R21, R21, 0x1, R0 ;  /* 0x0000000115157824 */ /* 0x000fe200078e0200 */
[----:B-1----:R-:W-:-:S13]  /*1770*/  ISETP.NE.AND P0, PT, R18, R23, PT ;  /* 0x000000171200720c */ /* 0x002fda0003f05270 */
        /* <DEDUP_REMOVED lines=17> */
.L_x_91:
[----:B------:R-:W-:Y:S05]  /*1890*/  BSYNC B1 ;  /* 0x0000000000017941 */ /* 0x000fea0003800000 */
.L_x_90:
[----:B0-----:R-:W1:Y:S01]  /*18a0*/  LDS R23, [R20] ;  /* 0x0000000014177984 */ /* 0x001e620000000800 */
[----:B------:R-:W-:Y:S01]  /*18b0*/  VIADD R5, R5, 0x4 ;  /* 0x0000000405057836 */ /* 0x000fe20000000000 */
[----:B------:R-:W-:Y:S04]  /*18c0*/  BSSY B1, `(.L_x_92) ;  /* 0x0000013000017945 */ /* 0x000fe80003800000 */
[----:B------:R-:W-:Y:S02]  /*18d0*/  ISETP.NE.AND P1, PT, R5, UR7, PT ;  /* 0x0000000705007c0c */ /* 0x000fe4000bf25270 */
[----:B-1----:R-:W-:-:S13]  /*18e0*/  ISETP.NE.AND P0, PT, R18, R23, PT ;  /* 0x000000171200720c */ /* 0x002fda0003f05270 */
[----:B------:R-:W-:Y:S05]  /*18f0*/  @P0 BRA `(.L_x_93) ;  /* 0x00000000003c0947 */ /* 0x000fea0003800000 */
[----:B------:R-:W0:Y:S01]  /*1900*/  S2R R23, SR_CgaCtaId ;  /* 0x0000000000177919 */ /* 0x000e220000008800 */
[----:B------:R-:W-:Y:S01]  /*1910*/  MOV R20, 0x400 ;  /* 0x0000040000147802 */ /* 0x000fe20000000f00 */
[----:B------:R-:W-:-:S04]  /*1920*/  IMAD R21, R0, 0x2, R21 ;  /* 0x0000000200157824 */ /* 0x000fc800078e0215 */
[----:B------:R-:W-:Y:S01]  /*1930*/  VIADD R4, R20, 0x10 ;  /* 0x0000001014047836 */ /* 0x000fe20000000000 */
[----:B------:R-:W-:-:S04]  /*1940*/  LEA R21, R12, R21, 0x1 ;  /* 0x000000150c157211 */ /* 0x000fc800078e08ff */
[----:B0-----:R-:W-:-:S05]  /*1950*/  LEA R4, R23, R4, 0x18 ;  /* 0x0000000417047211 */ /* 0x001fca00078ec0ff */
[----:B------:R-:W-:-:S06]  /*1960*/  IMAD R21, R21, 0x4, R4 ;  /* 0x0000000415157824 */ /* 0x000fcc00078e0204 */
[----:B------:R-:W0:Y:S02]  /*1970*/  LDS R21, [R21+-0x4] ;  /* 0xfffffc0015157984 */ /* 0x000e240000000800 */
[----:B0-----:R-:W-:Y:S01]  /*1980*/  ISETP.GE.U32.AND P0, PT, R21, R18, PT ;  /* 0x000000121500720c */ /* 0x001fe20003f06070 */
[----:B------:R-:W-:-:S12]  /*1990*/  IMAD.MOV.U32 R18, RZ, RZ, 0x1 ;  /* 0x00000001ff127424 */ /* 0x000fd800078e00ff */
[----:B------:R-:W-:Y:S01]  /*19a0*/  @!P0 LEA R20, R23, R20, 0x18 ;  /* 0x0000001417148211 */ /* 0x000fe200078ec0ff */
[----:B------:R0:W-:Y:S01]  /*19b0*/  @!P0 STS [R7], R21 ;  /* 0x0000001507008388 */ /* 0x0001e20000000800 */
[----:B------:R-:W-:Y:S05]  /*19c0*/  @!P0 WARPSYNC.ALL ;  /* 0x0000000000008948 */ /* 0x000fea0003800000 */
[----:B------:R0:W-:Y:S01]  /*19d0*/  @!P0 STS.U8 [R20], R18 ;  /* 0x0000001214008388 */ /* 0x0001e20000000000 */
[----:B------:R-:W-:Y:S06]  /*19e0*/  @!P0 BAR.SYNC.DEFER_BLOCKING 0x0 ;  /* 0x0000000000008b1d */ /* 0x000fec0000010000 */
.L_x_93:
[----:B------:R-:W-:Y:S05]  /*19f0*/  BSYNC B1 ;  /* 0x0000000000017941 */ /* 0x000fea0003800000 */
.L_x_92:
[----:B------:R-:W-:Y:S05]  /*1a00*/  @P1 BRA `(.L_x_94) ;  /* 0xfffffff8008c1947 */ /* 0x000fea000383ffff */
[----:B------:R-:W-:Y:S05]  /*1a10*/  BSYNC B0 ;  /* 0x0000000000007941 */ /* 0x000fea0003800000 */
.L_x_85:
[----:B0-----:R-:W-:-:S07]  /*1a20*/  IMAD.U32 R21, RZ, RZ, UR7 ;  /* 0x00000007ff157e24 */ /* 0x001fce000f8e00ff */
.L_x_84:
[----:B------:R-:W-:Y:S01]  /*1a30*/  UISETP.NE.AND UP0, UPT, UR6, URZ, UPT ;  /* 0x000000ff0600728c */ /* 0x000fe2000bf05270 */
[----:B------:R-:W-:Y:S08]  /*1a40*/  BSSY B0, `(.L_x_83) ;  /* 0x0000042000007945 */ /* 0x000ff00003800000 */
[----:B------:R-:W-:Y:S05]  /*1a50*/  BRA.U !UP0, `(.L_x_95) ;  /* 0x0000000508007547 */ /* 0x000fea000b800000 */
[----:B-1----:R-:W0:Y:S01]  /*1a60*/  S2R R4, SR_CgaCtaId ;  /* 0x0000000000047919 */ /* 0x002e220000008800 */
[----:B------:R-:W-:Y:S01]  /*1a70*/  MOV R5, 0x400 ;  /* 0x0000040000057802 */ /* 0x000fe20000000f00 */
[----:B------:R-:W-:Y:S01]  /*1a80*/  IMAD R21, R0, R21, RZ ;  /* 0x0000001500157224 */ /* 0x000fe200078e02ff */
[----:B------:R-:W-:Y:S01]  /*1a90*/  BSSY B1, `(.L_x_96) ;  /* 0x0000014000017945 */ /* 0x000fe20003800000 */
[----:B------:R-:W-:Y:S02]  /*1aa0*/  LDS R20, [R11] ;  /* 0x000000000b147984 */ /* 0x000fe40000000800 */
[----:B------:R-:W-:Y:S02]  /*1ab0*/  VIADD R25, R5, 0x10 ;  /* 0x0000001005197836 */ /* 0x000fe40000000000 */
[----:B------:R-:W-:-:S03]  /*1ac0*/  IMAD R23, R12, 0x5, R21 ;  /* 0x000000050c177824 */ /* 0x000fc600078e0215 */
[----:B0-----:R-:W-:-:S05]  /*1ad0*/  LEA R18, R4, R25, 0x18 ;  /* 0x0000001904127211 */ /* 0x001fca00078ec0ff */
[----:B------:R-:W-:-:S05]  /*1ae0*/  IMAD R23, R23, 0x4, R18 ;  /* 0x0000000417177824 */ /* 0x000fca00078e0212 */
[----:B------:R-:W0:Y:S02]  /*1af0*/  LDS R25, [R23] ;  /* 0x0000000017197984 */ /* 0x000e240000000800 */
[----:B0-----:R-:W-:-:S13]  /*1b00*/  ISETP.NE.AND P0, PT, R20, R25, PT ;  /* 0x000000191400720c */ /* 0x001fda0003f05270 */
[----:B------:R-:W-:Y:S05]  /*1b10*/  @P0 BRA `(.L_x_97) ;  /* 0x00000000002c0947 */ /* 0x000fea0003800000 */
[----:B------:R-:W-:Y:S02]  /*1b20*/  IMAD.IADD R25, R21, 0x1, R0 ;  /* 0x0000000115197824 */ /* 0x000fe400078e0200 */
[----:B------:R-:W-:-:S03]  /*1b30*/  IMAD.MOV.U32 R22, RZ, RZ, 0x1 ;  /* 0x00000001ff167424 */ /* 0x000fc600078e00ff */
[----:B------:R-:W-:-:S05]  /*1b40*/  LEA R25, R12, R25, 0x1 ;  /* 0x000000190c197211 */ /* 0x000fca00078e08ff */
        /* <DEDUP_REMOVED lines=8> */
.L_x_97:
[----:B------:R-:W-:Y:S05]  /*1bd0*/  BSYNC B1 ;  /* 0x0000000000017941 */ /* 0x000fea0003800000 */
.L_x_96:
[----:B------:R-:W-:-:S09]  /*1be0*/  UISETP.NE.AND UP0, UPT, UR6, 0x1, UPT ;  /* 0x000000010600788c */ /* 0x000fd2000bf05270 */
[----:B------:R-:W-:Y:S05]  /*1bf0*/  BRA.U !UP0, `(.L_x_95) ;  /* 0x0000000108987547 */ /* 0x000fea000b800000 */
[----:B------:R-:W-:Y:S01]  /*1c00*/  IMAD R23, R0, 0x4, R23 ;  /* 0x0000000400177824 */ /* 0x000fe200078e0217 */
[----:B0-----:R-:W-:Y:S01]  /*1c10*/  LDS R20, [R11] ;  /* 0x000000000b147984 */ /* 0x001fe20000000800 */
[----:B------:R-:W-:Y:S01]  /*1c20*/  BSSY B1, `(.L_x_98) ;  /* 0x0000010000017945 */ /* 0x000fe20003800000 */
[----:B------:R-:W-:Y:S02]  /*1c30*/  IMAD.IADD R21, R21, 0x1, R0 ;  /* 0x0000000115157824 */ /* 0x000fe400078e0200 */
[----:B------:R-:W0:Y:S02]  /*1c40*/  LDS R25, [R23] ;  /* 0x0000000017197984 */ /* 0x000e240000000800 */
[----:B0-----:R-:W-:-:S13]  /*1c50*/  ISETP.NE.AND P0, PT, R20, R25, PT ;  /* 0x000000191400720c */ /* 0x001fda0003f05270 */
[----:B------:R-:W-:Y:S05]  /*1c60*/  @P0 BRA `(.L_x_99) ;  /* 0x00000000002c0947 */ /* 0x000fea0003800000 */
[----:B------:R-:W-:Y:S02]  /*1c70*/  IMAD.IADD R25, R21, 0x1, R0 ;  /* 0x0000000115197824 */ /* 0x000fe400078e0200 */
[----:B------:R-:W-:Y:S02]  /*1c80*/  IMAD.MOV.U32 R22, RZ, RZ, 0x1 ;  /* 0x00000001ff167424 */ /* 0x000fe400078e00ff */
[----:B------:R-:W-:-:S05]  /*1c90*/  IMAD R25, R12, 0x2, R25 ;  /* 0x000000020c197824 */ /* 0x000fca00078e0219 */
[----:B------:R-:W-:-:S06]  /*1ca0*/  LEA R25, R25, R18, 0x2 ;  /* 0x0000001219197211 */ /* 0x000fcc00078e10ff */
[----:B------:R-:W0:Y:S02]  /*1cb0*/  LDS R25, [R25+-0x4] ;  /* 0xfffffc0019197984 */ /* 0x000e240000000800 */
[----:B0-----:R-:W-:-:S13]  /*1cc0*/  ISETP.GE.U32.AND P0, PT, R25, R20, PT ;  /* 0x000000141900720c */ /* 0x001fda0003f06070 */
[----:B------:R-:W-:Y:S01]  /*1cd0*/  @!P0 LEA R20, R4, R5, 0x18 ;  /* 0x0000000504148211 */ /* 0x000fe200078ec0ff */
[----:B------:R0:W-:Y:S01]  /*1ce0*/  @!P0 STS [R7], R25 ;  /* 0x0000001907008388 */ /* 0x0001e20000000800 */
[----:B------:R-:W-:Y:S05]  /*1cf0*/  @!P0 WARPSYNC.ALL ;  /* 0x0000000000008948 */ /* 0x000fea0003800000 */
[----:B------:R0:W-:Y:S01]  /*1d00*/  @!P0 STS.U8 [R20], R22 ;  /* 0x0000001614008388 */ /* 0x0001e20000000000 */
[----:B------:R-:W-:Y:S06]  /*1d10*/  @!P0 BAR.SYNC.DEFER_BLOCKING 0x0 ;  /* 0x0000000000008b1d */ /* 0x000fec0000010000 */
.L_x_99:
[----:B------:R-:W-:Y:S05]  /*1d20*/  BSYNC B1 ;  /* 0x0000000000017941 */ /* 0x000fea0003800000 */
.L_x_98:
[----:B------:R-:W-:-:S09]  /*1d30*/  UISETP.NE.AND UP0, UPT, UR6, 0x2, UPT ;  /* 0x000000020600788c */ /* 0x000fd2000bf05270 */
[----:B------:R-:W-:Y:S05]  /*1d40*/  BRA.U !UP0, `(.L_x_95) ;  /* 0x0000000108447547 */ /* 0x000fea000b800000 */
[----:B------:R-:W-:Y:S01]  /*1d50*/  IMAD R23, R0, 0x4, R23 ;  /* 0x0000000400177824 */ /* 0x000fe200078e0217 */
[----:B0-----:R-:W-:Y:S05]  /*1d60*/  LDS R20, [R11] ;  /* 0x000000000b147984 */ /* 0x001fea0000000800 */
[----:B------:R-:W0:Y:S02]  /*1d70*/  LDS R23, [R23] ;  /* 0x0000000017177984 */ /* 0x000e240000000800 */
[----:B0-----:R-:W-:-:S13]  /*1d80*/  ISETP.NE.AND P0, PT, R20, R23, PT ;  /* 0x000000171400720c */ /* 0x001fda0003f05270 */
[----:B------:R-:W-:Y:S05]  /*1d90*/  @P0 BRA `(.L_x_95) ;  /* 0x0000000000300947 */ /* 0x000fea0003800000 */
[----:B------:R-:W-:-:S04]  /*1da0*/  IMAD R21, R0, 0x2, R21 ;  /* 0x0000000200157824 */ /* 0x000fc800078e0215 */
[----:B------:R-:W-:-:S04]  /*1db0*/  IMAD R21, R12, 0x2, R21 ;  /* 0x000000020c157824 */ /* 0x000fc800078e0215 */
[----:B------:R-:W-:Y:S02]  /*1dc0*/  IMAD R21, R21, 0x4, R18 ;  /* 0x0000000415157824 */ /* 0x000fe400078e0212 */
[----:B------:R-:W-:-:S04]  /*1dd0*/  IMAD.MOV.U32 R18, RZ, RZ, 0x1 ;  /* 0x00000001ff127424 */ /* 0x000fc800078e00ff */
[----:B------:R-:W0:Y:S02]  /*1de0*/  LDS R21, [R21+-0x4] ;  /* 0xfffffc0015157984 */ /* 0x000e240000000800 */
[----:B0-----:R-:W-:-:S13]  /*1df0*/  ISETP.GE.U32.AND P0, PT, R21, R20, PT ;  /* 0x000000141500720c */ /* 0x001fda0003f06070 */
[----:B------:R-:W-:Y:S01]  /*1e00*/  @!P0 LEA R4, R4, R5, 0x18 ;  /* 0x0000000504048211 */ /* 0x000fe200078ec0ff */
[----:B------:R2:W-:Y:S01]  /*1e10*/  @!P0 STS [R7], R21 ;  /* 0x0000001507008388 */ /* 0x0005e20000000800 */
[----:B------:R-:W-:Y:S01]  /*1e20*/  @!P0 PRMT R5, R18, 0x7610, R5 ;  /* 0x0000761012058816 */ /* 0x000fe20000000005 */
[----:B------:R-:W-:Y:S05]  /*1e30*/  @!P0 WARPSYNC.ALL ;  /* 0x0000000000008948 */ /* 0x000fea0003800000 */
[----:B------:R2:W-:Y:S01]  /*1e40*/  @!P0 STS.U8 [R4], R5 ;  /* 0x0000000504008388 */ /* 0x0005e20000000000 */
[----:B------:R-:W-:Y:S06]  /*1e50*/  @!P0 BAR.SYNC.DEFER_BLOCKING 0x0 ;  /* 0x0000000000008b1d */ /* 0x000fec0000010000 */
.L_x_95:
[----:B------:R-:W-:Y:S05]  /*1e60*/  BSYNC B0 ;  /* 0x0000000000007941 */ /* 0x000fea0003800000 */
.L_x_83:
[----:B------:R-:W-:-:S13]  /*1e70*/  ISETP.GE.AND P0, PT, R10, RZ, PT ;  /* 0x000000ff0a00720c */ /* 0x000fda0003f06270 */
[----:B------:R-:W-:Y:S05]  /*1e80*/  @!P0 BRA `(.L_x_100) ;  /* 0x0000000800988947 */ /* 0x000fea0003800000 */
[----:B------:R-:W-:Y:S01]  /*1e90*/  UISETP.GE.U32.AND UP0, UPT, UR10, 0x4, UPT ;  /* 0x000000040a00788c */ /* 0x000fe2000bf06070 */
[----:B-12---:R-:W-:Y:S01]  /*1ea0*/  IMAD R5, R12, 0x3, RZ ;  /* 0x000000030c057824 */ /* 0x006fe200078e02ff */
[----:B------:R-:W-:-:S07]  /*1eb0*/  MOV R27, RZ ;  /* 0x000000ff001b7202 */ /* 0x000fce0000000f00 */
[----:B------:R-:W-:Y:S05]  /*1ec0*/  BRA.U !UP0, `(.L_x_101) ;  /* 0x0000000508887547 */ /* 0x000fea000b800000 */
[----:B------:R-:W1:Y:S01]  /*1ed0*/  S2UR UR5, SR_CgaCtaId ;  /* 0x00000000000579c3 */ /* 0x000e620000008800 */
[----:B------:R-:W-:Y:S01]  /*1ee0*/  UMOV UR4, 0x400 ;  /* 0x0000040000047882 */ /* 0x000fe20000000000 */
[----:B------:R-:W-:Y:S01]  /*1ef0*/  BSSY B0, `(.L_x_102) ;  /* 0x000005e000007945 */ /* 0x000fe20003800000 */
[----:B------:R-:W-:Y:S01]  /*1f00*/  UIADD3 UR4, UPT, UPT, UR4, 0x10, URZ ;  /* 0x0000001004047890 */ /* 0x000fe2000fffe0ff */
[----:B0-----:R-:W-:-:S03]  /*1f10*/  IMAD.MOV.U32 R21, RZ, RZ, RZ ;  /* 0x000000ffff157224 */ /* 0x001fc600078e00ff */
[----:B-1----:R-:W-:-:S06]  /*1f20*/  ULEA UR4, UR5, UR4, 0x18 ;  /* 0x0000000405047291 */ /* 0x002fcc000f8ec0ff */
[----:B------:R-:W-:-:S07]  /*1f30*/  IMAD.U32 R4, RZ, RZ, UR4 ;  /* 0x00000004ff047e24 */ /* 0x000fce000f8e00ff */
.L_x_111:
[----:B0-----:R-:W-:Y:S01]  /*1f40*/  IMAD R23, R0, R21, R0 ;  /* 0x0000001500177224 */ /* 0x001fe200078e0200 */
[----:B------:R-:W-:Y:S01]  /*1f50*/  LDS R18, [R11] ;  /* 0x000000000b127984 */ /* 0x000fe20000000800 */
[----:B------:R-:W-:Y:S02]  /*1f60*/  BSSY B1, `(.L_x_103) ;  /* 0x0000014000017945 */ /* 0x000fe40003800000 */
[----:B------:R-:W-:-:S04]  /*1f70*/  IMAD R23, R12, 0x5, R23 ;  /* 0x000000050c177824 */ /* 0x000fc800078e0217 */
[----:B------:R-:W-:-:S05]  /*1f80*/  IMAD R27, R23, 0x4, R4 ;  /* 0x00000004171b7824 */ /* 0x000fca00078e0204 */
[----:B------:R-:W0:Y:S02]  /*1f90*/  LDS R25, [R27+-0x4] ;  /* 0xfffffc001b197984 */ /* 0x000e240000000800 */
[----:B0-----:R-:W-:Y:S01]  /*1fa0*/  ISETP.NE.AND P0, PT, R18, R25, PT ;  /* 0x000000191200720c */ /* 0x001fe20003f05270 */
[----:B------:R-:W-:-:S12]  /*1fb0*/  IMAD R25, R0, 0x4, R27 ;  /* 0x0000000400197824 */ /* 0x000fd800078e021b */
[----:B------:R-:W-:Y:S05]  /*1fc0*/  @P0 BRA `(.L_x_104) ;  /* 0x0000000000340947 */ /* 0x000fea0003800000 */
[----:B------:R-:W-:Y:S02]  /*1fd0*/  IMAD R27, R0, R21, R5 ;  /* 0x00000015001b7224 */ /* 0x000fe400078e0205 */
[----:B------:R-:W-:Y:S02]  /*1fe0*/  IMAD.MOV.U32 R22, RZ, RZ, 0x1 ;  /* 0x00000001ff167424 */ /* 0x000fe400078e00ff */
[----:B------:R-:W-:-:S06]  /*1ff0*/  IMAD R27, R27, 0x4, R4 ;  /* 0x000000041b1b7824 */ /* 0x000fcc00078e0204 */
[----:B------:R-:W0:Y:S02]  /*2000*/  LDS R27, [R27] ;  /* 0x000000001b1b7984 */ /* 0x000e240000000800 */
        /* <DEDUP_REMOVED lines=9> */
.L_x_104:
[----:B------:R-:W-:Y:S05]  /*20a0*/  BSYNC B1 ;  /* 0x0000000000017941 */ /* 0x000fea0003800000 */
.L_x_103:
[----:B-1----:R-:W0:Y:S01]  /*20b0*/  LDS R27, [R25+-0x4] ;  /* 0xfffffc00191b7984 */ /* 0x002e220000000800 */
[----:B------:R-:W-:Y:S01]  /*20c0*/  BSSY B1, `(.L_x_105) ;  /* 0x0000013000017945 */ /* 0x000fe20003800000 */
[----:B0-----:R-:W-:Y:S02]  /*20d0*/  ISETP.NE.AND P0, PT, R18, R27, PT ;  /* 0x0000001b1200720c */ /* 0x001fe40003f05270 */
[----:B------:R-:W-:-:S11]  /*20e0*/  LEA R27, R0, R25, 0x2 ;  /* 0x00000019001b7211 */ /* 0x000fd600078e10ff */
[----:B------:R-:W-:Y:S05]  /*20f0*/  @P0 BRA `(.L_x_106) ;  /* 0x00000000003c0947 */ /* 0x000fea0003800000 */
[----:B------:R-:W0:Y:S01]  /*2100*/  S2R R29, SR_CgaCtaId ;  /* 0x00000000001d7919 */ /* 0x000e220000008800 */
[----:B------:R-:W-:Y:S01]  /*2110*/  MOV R20, 0x400 ;  /* 0x0000040000147802 */ /* 0x000fe20000000f00 */
[----:B------:R-:W-:Y:S02]  /*2120*/  IMAD R25, R12, -0x2, R23 ;  /* 0xfffffffe0c197824 */ /* 0x000fe400078e0217 */
[----:B------:R-:W-:Y:S02]  /*2130*/  IMAD.MOV.U32 R22, RZ, RZ, 0x1 ;  /* 0x00000001ff167424 */ /* 0x000fe400078e00ff */
[----:B------:R-:W-:-:S05]  /*2140*/  VIADD R4, R20, 0x10 ;  /* 0x0000001014047836 */ /* 0x000fca0000000000 */
[----:B0-----:R-:W-:-:S05]  /*2150*/  LEA R4, R29, R4, 0x18 ;  /* 0x000000041d047211 */ /* 0x001fca00078ec0ff */
[----:B------:R-:W-:-:S06]  /*2160*/  IMAD R25, R25, 0x4, R4 ;  /* 0x0000000419197824 */ /* 0x000fcc00078e0204 */
[----:B------:R-:W0:Y:S02]  /*2170*/  LDS R25, [R25] ;  /* 0x0000000019197984 */ /* 0x000e240000000800 */
[----:B0-----:R-:W-:-:S13]  /*2180*/  ISETP.GE.U32.AND P0, PT, R25, R18, PT ;  /* 0x000000121900720c */ /* 0x001fda0003f06070 */
[----:B------:R-:W-:Y:S01]  /*2190*/  @!P0 LEA R20, R29, R20, 0x18 ;  /* 0x000000141d148211 */ /* 0x000fe200078ec0ff */
[----:B------:R0:W-:Y:S01]  /*21a0*/  @!P0 STS [R7], R25 ;  /* 0x0000001907008388 */ /* 0x0001e20000000800 */
[----:B------:R-:W-:Y:S05]  /*21b0*/  @!P0 WARPSYNC.ALL ;  /* 0x0000000000008948 */ /* 0x000fea0003800000 */
[----:B------:R0:W-:Y:S01]  /*21c0*/  @!P0 STS.U8 [R20], R22 ;  /* 0x0000001614008388 */ /* 0x0001e20000000000 */
[----:B------:R-:W-:Y:S06]  /*21d0*/  @!P0 BAR.SYNC.DEFER_BLOCKING 0x0 ;  /* 0x0000000000008b1d */ /* 0x000fec0000010000 */
[----:B------:R0:W1:Y:S02]  /*21e0*/  @!P0 LDS R18, [R11] ;  /* 0x000000000b128984 */ /* 0x0000640000000800 */
.L_x_106:
[----:B------:R-:W-:Y:S05]  /*21f0*/  BSYNC B1 ;  /* 0x0000000000017941 */ /* 0x000fea0003800000 */
.L_x_105:
[----:B0-----:R-:W1:Y:S01]  /*2200*/  LDS R25, [R27+-0x4] ;  /* 0xfffffc001b197984 */ /* 0x001e620000000800 */
[----:B------:R-:W-:Y:S01]  /*2210*/  BSSY B1, `(.L_x_107) ;  /* 0x0000014000017945 */ /* 0x000fe20003800000 */
[----:B------:R-:W-:Y:S02]  /*2220*/  IMAD R20, R0, 0x4, R27 ;  /* 0x0000000400147824 */ /* 0x000fe400078e021b */
[----:B------:R-:W-:Y:S01]  /*2230*/  IMAD.IADD R23, R23, 0x1, R0 ;  /* 0x0000000117177824 */ /* 0x000fe200078e0200 */
[----:B-1----:R-:W-:-:S13]  /*2240*/  ISETP.NE.AND P0, PT, R18, R25, PT ;  /* 0x000000191200720c */ /* 0x002fda0003f05270 */
[----:B------:R-:W-:Y:S05]  /*2250*/  @P0 BRA `(.L_x_108) ;  /* 0x00000000003c0947 */ /* 0x000fea0003800000 */
[----:B------:R-:W0:Y:S01]  /*2260*/  S2R R27, SR_CgaCtaId ;  /* 0x00000000001b7919 */ /* 0x000e220000008800 */
[----:B------:R-:W-:Y:S01]  /*2270*/  MOV R22, 0x400 ;  /* 0x0000040000167802 */ /* 0x000fe20000000f00 */
[----:B------:R-:W-:Y:S02]  /*2280*/  IMAD R25, R12, -0x2, R23 ;  /* 0xfffffffe0c197824 */ /* 0x000fe400078e0217 */
[----:B------:R-:W-:Y:S02]  /*2290*/  IMAD.MOV.U32 R24, RZ, RZ, 0x1 ;  /* 0x00000001ff187424 */ /* 0x000fe400078e00ff */
[----:B------:R-:W-:-:S05]  /*22a0*/  VIADD R4, R22, 0x10 ;  /* 0x0000001016047836 */ /* 0x000fca0000000000 */
[----:B0-----:R-:W-:-:S04]  /*22b0*/  LEA R4, R27, R4, 0x18 ;  /* 0x000000041b047211 */ /* 0x001fc800078ec0ff */
[----:B------:R-:W-:-:S06]  /*22c0*/  LEA R25, R25, R4, 0x2 ;  /* 0x0000000419197211 */ /* 0x000fcc00078e10ff */
        /* <DEDUP_REMOVED lines=8> */
.L_x_108:
[----:B------:R-:W-:Y:S05]  /*2350*/  BSYNC B1 ;  /* 0x0000000000017941 */ /* 0x000fea0003800000 */
.L_x_107:
[----:B0-----:R-:W1:Y:S01]  /*2360*/  LDS R25, [R20+-0x4] ;  /* 0xfffffc0014197984 */ /* 0x001e620000000800 */
[----:B------:R-:W-:Y:S01]  /*2370*/  BSSY B1, `(.L_x_109) ;  /* 0x0000013000017945 */ /* 0x000fe20003800000 */
[----:B------:R-:W-:Y:S01]  /*2380*/  VIADD R21, R21, 0x4 ;  /* 0x0000000415157836 */ /* 0x000fe20000000000 */
[----:B-1----:R-:W-:-:S13]  /*2390*/  ISETP.NE.AND P0, PT, R18, R25, PT ;  /* 0x000000191200720c */ /* 0x002fda0003f05270 */
[----:B------:R-:W-:Y:S05]  /*23a0*/  @P0 BRA `(.L_x_110) ;  /* 0x00000000003c0947 */ /* 0x000fea0003800000 */
[----:B------:R-:W0:Y:S01]  /*23b0*/  S2R R25, SR_CgaCtaId ;  /* 0x0000000000197919 */ /* 0x000e220000008800 */
[----:B------:R-:W-:Y:S01]  /*23c0*/  MOV R20, 0x400 ;  /* 0x0000040000147802 */ /* 0x000fe20000000f00 */
[----:B------:R-:W-:-:S04]  /*23d0*/  IMAD.IADD R23, R23, 0x1, R0 ;  /* 0x0000000117177824 */ /* 0x000fc800078e0200 */
[----:B------:R-:W-:Y:S02]  /*23e0*/  VIADD R4, R20, 0x10 ;  /* 0x0000001014047836 */ /* 0x000fe40000000000 */
[----:B------:R-:W-:-:S03]  /*23f0*/  IMAD R23, R12, -0x2, R23 ;  /* 0xfffffffe0c177824 */ /* 0x000fc600078e0217 */
[----:B0-----:R-:W-:-:S05]  /*2400*/  LEA R4, R25, R4, 0x18 ;  /* 0x0000000419047211 */ /* 0x001fca00078ec0ff */
[----:B------:R-:W-:-:S06]  /*2410*/  IMAD R23, R23, 0x4, R4 ;  /* 0x0000000417177824 */ /* 0x000fcc00078e0204 */
[----:B------:R-:W0:Y:S02]  /*2420*/  LDS R23, [R23] ;  /* 0x0000000017177984 */ /* 0x000e240000000800 */
[----:B0-----:R-:W-:Y:S01]  /*2430*/  ISETP.GE.U32.AND P0, PT, R23, R18, PT ;  /* 0x000000121700720c */ /* 0x001fe20003f06070 */
[----:B------:R-:W-:-:S12]  /*2440*/  IMAD.MOV.U32 R18, RZ, RZ, 0x1 ;  /* 0x00000001ff127424 */ /* 0x000fd800078e00ff */
[----:B------:R-:W-:Y:S01]  /*2450*/  @!P0 LEA R20, R25, R20, 0x18 ;  /* 0x0000001419148211 */ /* 0x000fe200078ec0ff */
[----:B------:R0:W-:Y:S01]  /*2460*/  @!P0 STS [R7], R23 ;  /* 0x0000001707008388 */ /* 0x0001e20000000800 */
[----:B------:R-:W-:Y:S05]  /*2470*/  @!P0 WARPSYNC.ALL ;  /* 0x0000000000008948 */ /* 0x000fea0003800000 */
[----:B------:R0:W-:Y:S01]  /*2480*/  @!P0 STS.U8 [R20], R18 ;  /* 0x0000001214008388 */ /* 0x0001e20000000000 */
[----:B------:R-:W-:Y:S06]  /*2490*/  @!P0 BAR.SYNC.DEFER_BLOCKING 0x0 ;  /* 0x0000000000008b1d */ /* 0x000fec0000010000 */
.L_x_110:
[----:B------:R-:W-:Y:S05]  /*24a0*/  BSYNC B1 ;  /* 0x0000000000017941 */ /* 0x000fea0003800000 */
.L_x_109:
[----:B------:R-:W-:-:S13]  /*24b0*/  ISETP.NE.AND P0, PT, R21, UR7, PT ;  /* 0x0000000715007c0c */ /* 0x000fda000bf05270 */
[----:B------:R-:W-:Y:S05]  /*24c0*/  @P0 BRA `(.L_x_111) ;  /* 0xfffffff8009c0947 */ /* 0x000fea000383ffff */
[----:B------:R-:W-:Y:S05]  /*24d0*/  BSYNC B0 ;  /* 0x0000000000007941 */ /* 0x000fea0003800000 */
.L_x_102:
[----:B------:R-:W-:-:S07]  /*24e0*/  MOV R27, UR7 ;  /* 0x00000007001b7c02 */ /* 0x000fce0008000f00 */
.L_x_101:
[----:B------:R-:W-:Y:S01]  /*24f0*/  UISETP.NE.AND UP0, UPT, UR6, URZ, UPT ;  /* 0x000000ff0600728c */ /* 0x000fe2000bf05270 */
[----:B------:R-:W-:Y:S08]  /*2500*/  BSSY B0, `(.L_x_100) ;  /* 0x000003e000007945 */ /* 0x000ff00003800000 */
[----:B------:R-:W-:Y:S05]  /*2510*/  BRA.U !UP0, `(.L_x_112) ;  /* 0x0000000108f07547 */ /* 0x000fea000b800000 */
[----:B------:R-:W1:Y:S01]  /*2520*/  S2R R4, SR_CgaCtaId ;  /* 0x0000000000047919 */ /* 0x000e620000008800 */
[----:B0-----:R-:W-:Y:S01]  /*2530*/  MOV R21, 0x400 ;  /* 0x0000040000157802 */ /* 0x001fe20000000f00 */
[----:B------:R-:W-:Y:S01]  /*2540*/  IMAD R23, R0, R27, R0 ;  /* 0x0000001b00177224 */ /* 0x000fe200078e0200 */
[----:B------:R-:W-:Y:S01]  /*2550*/  BSSY B1, `(.L_x_113) ;  /* 0x0000013000017945 */ /* 0x000fe20003800000 */
[----:B------:R-:W-:Y:S02]  /*2560*/  LDS R20, [R11] ;  /* 0x000000000b147984 */ /* 0x000fe40000000800 */
[----:B------:R-:W-:Y:S02]  /*2570*/  VIADD R25, R21, 0x10 ;  /* 0x0000001015197836 */ /* 0x000fe40000000000 */
[----:B------:R-:W-:-:S03]  /*2580*/  IMAD R23, R12, 0x5, R23 ;  /* 0x000000050c177824 */ /* 0x000fc600078e0217 */
[----:B-1----:R-:W-:-:S05]  /*2590*/  LEA R18, R4, R25, 0x18 ;  /* 0x0000001904127211 */ /* 0x002fca00078ec0ff */
[----:B------:R-:W-:-:S05]  /*25a0*/  IMAD R25, R23, 0x4, R18 ;  /* 0x0000000417197824 */ /* 0x000fca00078e0212 */
[----:B------:R-:W0:Y:S02]  /*25b0*/  LDS R29, [R25+-0x4] ;  /* 0xfffffc00191d7984 */ /* 0x000e240000000800 */
[----:B0-----:R-:W-:-:S13]  /*25c0*/  ISETP.NE.AND P0, PT, R20, R29, PT ;  /* 0x0000001d1400720c */ /* 0x001fda0003f05270 */
[----:B------:R-:W-:Y:S05]  /*25d0*/  @P0 BRA `(.L_x_114) ;  /* 0x0000000000280947 */ /* 0x000fea0003800000 */
[----:B------:R-:W-:Y:S02]  /*25e0*/  IMAD R5, R0, R27, R5 ;  /* 0x0000001b00057224 */ /* 0x000fe400078e0205 */
[----:B------:R-:W-:Y:S02]  /*25f0*/  IMAD.MOV.U32 R22, RZ, RZ, 0x1 ;  /* 0x00000001ff167424 */ /* 0x000fe400078e00ff */
        /* <DEDUP_REMOVED lines=8> */
.L_x_114:
[----:B------:R-:W-:Y:S05]  /*2680*/  BSYNC B1 ;  /* 0x0000000000017941 */ /* 0x000fea0003800000 */
.L_x_113:
[----:B------:R-:W-:-:S09]  /*2690*/  UISETP.NE.AND UP0, UPT, UR6, 0x1, UPT ;  /* 0x000000010600788c */ /* 0x000fd2000bf05270 */
[----:B------:R-:W-:Y:S05]  /*26a0*/  BRA.U !UP0, `(.L_x_112) ;  /* 0x00000001088c7547 */ /* 0x000fea000b800000 */
[----:B------:R-:W-:Y:S01]  /*26b0*/  IMAD R27, R0, 0x4, R25 ;  /* 0x00000004001b7824 */ /* 0x000fe200078e0219 */
[----:B0-----:R-:W-:Y:S01]  /*26c0*/  LDS R5, [R11] ;  /* 0x000000000b057984 */ /* 0x001fe20000000800 */
[----:B------:R-:W-:Y:S03]  /*26d0*/  BSSY B1, `(.L_x_115) ;  /* 0x000000e000017945 */ /* 0x000fe60003800000 */
[----:B------:R-:W0:Y:S02]  /*26e0*/  LDS R20, [R27+-0x4] ;  /* 0xfffffc001b147984 */ /* 0x000e240000000800 */
[----:B0-----:R-:W-:-:S13]  /*26f0*/  ISETP.NE.AND P0, PT, R5, R20, PT ;  /* 0x000000140500720c */ /* 0x001fda0003f05270 */
[----:B------:R-:W-:Y:S05]  /*2700*/  @P0 BRA `(.L_x_116) ;  /* 0x0000000000280947 */ /* 0x000fea0003800000 */
[----:B------:R-:W-:Y:S02]  /*2710*/  IMAD R25, R12, -0x2, R23 ;  /* 0xfffffffe0c197824 */ /* 0x000fe400078e0217 */
[----:B------:R-:W-:Y:S02]  /*2720*/  HFMA2 R22, -RZ, RZ, 0, 5.9604644775390625e-08 ;  /* 0x00000001ff167431 */ /* 0x000fe400000001ff */
[----:B------:R-:W-:-:S05]  /*2730*/  IMAD R25, R25, 0x4, R18 ;  /* 0x0000000419197824 */ /* 0x000fca00078e0212 */
[----:B------:R-:W0:Y:S02]  /*2740*/  LDS R20, [R25] ;  /* 0x0000000019147984 */ /* 0x000e240000000800 */
[----:B0-----:R-:W-:-:S13]  /*2750*/  ISETP.GE.U32.AND P0, PT, R20, R5, PT ;  /* 0x000000051400720c */ /* 0x001fda0003f06070 */
[----:B------:R-:W-:Y:S01]  /*2760*/  @!P0 LEA R5, R4, R21, 0x18 ;  /* 0x0000001504058211 */ /* 0x000fe200078ec0ff */
[----:B------:R0:W-:Y:S01]  /*2770*/  @!P0 STS [R7], R20 ;  /* 0x0000001407008388 */ /* 0x0001e20000000800 */
[----:B------:R-:W-:Y:S05]  /*2780*/  @!P0 WARPSYNC.ALL ;  /* 0x0000000000008948 */ /* 0x000fea0003800000 */
[----:B------:R0:W-:Y:S01]  /*2790*/  @!P0 STS.U8 [R5], R22 ;  /* 0x0000001605008388 */ /* 0x0001e20000000000 */
[----:B------:R-:W-:Y:S06]  /*27a0*/  @!P0 BAR.SYNC.DEFER_BLOCKING 0x0 ;  /* 0x0000000000008b1d */ /* 0x000fec0000010000 */
.L_x_116:
[----:B------:R-:W-:Y:S05]  /*27b0*/  BSYNC B1 ;  /* 0x0000000000017941 */ /* 0x000fea0003800000 */
.L_x_115:
[----:B------:R-:W-:-:S09]  /*27c0*/  UISETP.NE.AND UP0, UPT, UR6, 0x2, UPT ;  /* 0x000000020600788c */ /* 0x000fd2000bf05270 */
[----:B------:R-:W-:Y:S05]  /*27d0*/  BRA.U !UP0, `(.L_x_112) ;  /* 0x0000000108407547 */ /* 0x000fea000b800000 */
[----:B0-----:R-:W-:Y:S01]  /*27e0*/  IMAD R20, R0, 0x4, R27 ;  /* 0x0000000400147824 */ /* 0x001fe200078e021b */
[----:B------:R-:W-:Y:S05]  /*27f0*/  LDS R5, [R11] ;  /* 0x000000000b057984 */ /* 0x000fea0000000800 */
[----:B------:R-:W0:Y:S02]  /*2800*/  LDS R20, [R20+-0x4] ;  /* 0xfffffc0014147984 */ /* 0x000e240000000800 */
[----:B0-----:R-:W-:-:S13]  /*2810*/  ISETP.NE.AND P0, PT, R5, R20, PT ;  /* 0x000000140500720c */ /* 0x001fda0003f05270 */
[----:B------:R-:W-:Y:S05]  /*2820*/  @P0 BRA `(.L_x_112) ;  /* 0x00000000002c0947 */ /* 0x000fea0003800000 */
[----:B------:R-:W-:-:S04]  /*2830*/  IMAD.IADD R23, R23, 0x1, R0 ;  /* 0x0000000117177824 */ /* 0x000fc800078e0200 */
[----:B------:R-:W-:-:S04]  /*2840*/  IMAD R23, R12, -0x2, R23 ;  /* 0xfffffffe0c177824 */ /* 0x000fc800078e0217 */
[----:B------:R-:W-:-:S05]  /*2850*/  IMAD R23, R23, 0x4, R18 ;  /* 0x0000000417177824 */ /* 0x000fca00078e0212 */
        /* <DEDUP_REMOVED lines=8> */
.L_x_112:
[----:B------:R-:W-:Y:S05]  /*28e0*/  BSYNC B0 ;  /* 0x0000000000007941 */ /* 0x000fea0003800000 */
.L_x_100:
[----:B------:R-:W-:-:S13]  /*28f0*/  ISETP.GE.AND P0, PT, R8, RZ, PT ;  /* 0x000000ff0800720c */ /* 0x000fda0003f06270 */
[----:B------:R-:W-:Y:S05]  /*2900*/  @!P0 BRA `(.L_x_117) ;  /* 0x00000008002c8947 */ /* 0x000fea0003800000 */
[----:B------:R-:W-:Y:S01]  /*2910*/  ISETP.GE.U32.AND P0, PT, R0, 0x4, PT ;  /* 0x000000040000780c */ /* 0x000fe20003f06070 */
[----:B0-2---:R-:W-:-:S12]  /*2920*/  IMAD.MOV.U32 R21, RZ, RZ, RZ ;  /* 0x000000ffff157224 */ /* 0x005fd800078e00ff */
[----:B------:R-:W-:Y:S05]  /*2930*/  @!P0 BRA `(.L_x_118) ;  /* 0x00000004003c8947 */ /* 0x000fea0003800000 */
[----:B------:R-:W0:Y:S01]  /*2940*/  S2R R21, SR_CgaCtaId ;  /* 0x0000000000157919 */ /* 0x000e220000008800 */
[----:B-1----:R-:W-:Y:S01]  /*2950*/  MOV R4, 0x400 ;  /* 0x0000040000047802 */ /* 0x002fe20000000f00 */
[----:B------:R-:W-:Y:S01]  /*2960*/  BSSY B0, `(.L_x_119) ;  /* 0x000004b000007945 */ /* 0x000fe20003800000 */
[----:B------:R-:W-:-:S03]  /*2970*/  MOV R5, RZ ;  /* 0x000000ff00057202 */ /* 0x000fc60000000f00 */
[----:B------:R-:W-:-:S05]  /*2980*/  VIADD R4, R4, 0x10 ;  /* 0x0000001004047836 */ /* 0x000fca0000000000 */
[----:B0-----:R-:W-:-:S07]  /*2990*/  LEA R4, R21, R4, 0x18 ;  /* 0x0000000415047211 */ /* 0x001fce00078ec0ff */
.L_x_128:
[----:B-1----:R-:W-:Y:S01]  /*29a0*/  IMAD.IADD R21, R14, 0x1, R5 ;  /* 0x000000010e157824 */ /* 0x002fe200078e0205 */
[----:B------:R-:W-:Y:S01]  /*29b0*/  LDS R18, [R11] ;  /* 0x000000000b127984 */ /* 0x000fe20000000800 */
[----:B------:R-:W-:Y:S02]  /*29c0*/  BSSY B1, `(.L_x_120) ;  /* 0x0000012000017945 */ /* 0x000fe40003800000 */
[----:B------:R-:W-:-:S05]  /*29d0*/  IMAD R20, R21, 0x4, R4 ;  /* 0x0000000415147824 */ /* 0x000fca00078e0204 */
[----:B------:R-:W0:Y:S02]  /*29e0*/  LDS R21, [R20] ;  /* 0x0000000014157984 */ /* 0x000e240000000800 */
[----:B0-----:R-:W-:Y:S01]  /*29f0*/  ISETP.NE.AND P0, PT, R18, R21, PT ;  /* 0x000000151200720c */ /* 0x001fe20003f05270 */
[----:B------:R-:W-:-:S04]  /*2a00*/  IMAD R21, R12, 0x4, R5 ;  /* 0x000000040c157824 */ /* 0x000fc800078e0205 */
[----:B------:R-:W-:-:S08]  /*2a10*/  IMAD R21, R21, 0x4, R4 ;  /* 0x0000000415157824 */ /* 0x000fd000078e0204 */
        /* <DEDUP_REMOVED lines=12> */
.L_x_121:
[----:B------:R-:W-:Y:S05]  /*2ae0*/  BSYNC B1 ;  /* 0x0000000000017941 */ /* 0x000fea0003800000 */
.L_x_120:
[----:B-1----:R-:W0:Y:S01]  /*2af0*/  LDS R23, [R20+0x4] ;  /* 0x0000040014177984 */ /* 0x002e220000000800 */
[----:B------:R-:W-:Y:S01]  /*2b00*/  BSSY B1, `(.L_x_122) ;  /* 0x000000e000017945 */ /* 0x000fe20003800000 */
        /* <DEDUP_REMOVED lines=13> */
.L_x_123:
[----:B------:R-:W-:Y:S05]  /*2be0*/  BSYNC B1 ;  /* 0x0000000000017941 */ /* 0x000fea0003800000 */
.L_x_122:
[----:B-1----:R-:W0:Y:S01]  /*2bf0*/  LDS R23, [R20+0x8] ;  /* 0x0000080014177984 */ /* 0x002e220000000800 */
[----:B------:R-:W-:Y:S01]  /*2c00*/  BSSY B1, `(.L_x_124) ;  /* 0x000000e000017945 */ /* 0x000fe20003800000 */
[----:B0-----:R-:W-:-:S13]  /*2c10*/  ISETP.NE.AND P0, PT, R18, R23, PT ;  /* 0x000000171200720c */ /* 0x001fda0003f05270 */
[----:B------:R-:W-:Y:S05]  /*2c20*/  @P0 BRA `(.L_x_125) ;  /* 0x00000000002c0947 */ /* 0x000fea0003800000 */
[----:B------:R-:W0:Y:S01]  /*2c30*/  LDS R22, [R21+0x8] ;  /* 0x0000080015167984 */ /* 0x000e220000000800 */
[----:B------:R-:W-:Y:S01]  /*2c40*/  HFMA2 R25, -RZ, RZ, 0, 5.9604644775390625e-08 ;  /* 0x00000001ff197431 */ /* 0x000fe200000001ff */
        /* <DEDUP_REMOVED lines=9> */
.L_x_125:
[----:B------:R-:W-:Y:S05]  /*2ce0*/  BSYNC B1 ;  /* 0x0000000000017941 */ /* 0x000fea0003800000 */
.L_x_124:
[----:B-1----:R-:W0:Y:S01]  /*2cf0*/  LDS R23, [R20+0xc] ;  /* 0x00000c0014177984 */ /* 0x002e220000000800 */
[----:B------:R-:W-:Y:S01]  /*2d00*/  VIADD R5, R5, 0x4 ;  /* 0x0000000405057836 */ /* 0x000fe20000000000 */
[----:B------:R-:W-:Y:S04]  /*2d10*/  BSSY B1, `(.L_x_126) ;  /* 0x000000e000017945 */ /* 0x000fe80003800000 */
[----:B------:R-:W-:Y:S02]  /*2d20*/  ISETP.NE.AND P1, PT, R5, R16, PT ;  /* 0x000000100500720c */ /* 0x000fe40003f25270 */
        /* <DEDUP_REMOVED lines=12> */
.L_x_127:
[----:B------:R-:W-:Y:S05]  /*2df0*/  BSYNC B1 ;  /* 0x0000000000017941 */ /* 0x000fea0003800000 */
.L_x_126:
[----:B------:R-:W-:Y:S05]  /*2e00*/  @P1 BRA `(.L_x_128) ;  /* 0xfffffff800e41947 */ /* 0x000fea000383ffff */
[----:B------:R-:W-:Y:S05]  /*2e10*/  BSYNC B0 ;  /* 0x0000000000007941 */ /* 0x000fea0003800000 */
.L_x_119:
[----:B-1----:R-:W-:-:S07]  /*2e20*/  IMAD.MOV.U32 R21, RZ, RZ, R16 ;  /* 0x000000ffff157224 */ /* 0x002fce00078e0010 */
.L_x_118:
[----:B------:R-:W-:Y:S01]  /*2e30*/  ISETP.NE.AND P0, PT, R17, RZ, PT ;  /* 0x000000ff1100720c */ /* 0x000fe20003f05270 */
[----:B------:R-:W-:-:S12]  /*2e40*/  BSSY B0, `(.L_x_117) ;  /* 0x0000037000007945 */ /* 0x000fd80003800000 */
[----:B------:R-:W-:Y:S05]  /*2e50*/  @!P0 BRA `(.L_x_129) ;  /* 0x0000000000d48947 */ /* 0x000fea0003800000 */
[----:B-1----:R-:W0:Y:S01]  /*2e60*/  S2R R4, SR_CgaCtaId ;  /* 0x0000000000047919 */ /* 0x002e220000008800 */
[----:B------:R-:W-:Y:S01]  /*2e70*/  MOV R5, 0x400 ;  /* 0x0000040000057802 */ /* 0x000fe20000000f00 */
[----:B------:R-:W-:Y:S01]  /*2e80*/  IMAD.IADD R18, R14, 0x1, R21 ;  /* 0x000000010e127824 */ /* 0x000fe200078e0215 */
[----:B------:R-:W-:Y:S01]  /*2e90*/  LEA R20, R12, R21, 0x2 ;  /* 0x000000150c147211 */ /* 0x000fe200078e10ff */
[----:B------:R-:W-:Y:S01]  /*2ea0*/  LDS R22, [R11] ;  /* 0x000000000b167984 */ /* 0x000fe20000000800 */
[----:B------:R-:W-:Y:S01]  /*2eb0*/  BSSY B1, `(.L_x_130) ;  /* 0x0000011000017945 */ /* 0x000fe20003800000 */
[----:B------:R-:W-:Y:S01]  /*2ec0*/  VIADD R23, R5, 0x10 ;  /* 0x0000001005177836 */ /* 0x000fe20000000000 */
[----:B------:R-:W-:-:S04]  /*2ed0*/  ISETP.NE.AND P1, PT, R17, 0x1, PT ;  /* 0x000000011100780c */ /* 0x000fc80003f25270 */
[----:B0-----:R-:W-:-:S05]  /*2ee0*/  LEA R25, R4, R23, 0x18 ;  /* 0x0000001704197211 */ /* 0x001fca00078ec0ff */
        /* <DEDUP_REMOVED lines=13> */
.L_x_131:
[----:B------:R-:W-:Y:S05]  /*2fc0*/  BSYNC B1 ;  /* 0x0000000000017941 */ /* 0x000fea0003800000 */
.L_x_130:
        /* <DEDUP_REMOVED lines=8> */
[----:B------:R-:W-:Y:S01]  /*3050*/  IMAD.MOV.U32 R23, RZ, RZ, 0x1 ;  /* 0x00000001ff177424 */ /* 0x000fe200078e00ff */
[----:B0-----:R-:W-:-:S13]  /*3060*/  ISETP.GE.U32.AND P0, PT, R22, R21, PT ;  /* 0x000000151600720c */ /* 0x001fda0003f06070 */
[----:B------:R-:W-:Y:S01]  /*3070*/  @!P0 LEA R21, R4, R5, 0x18 ;  /* 0x0000000504158211 */ /* 0x000fe200078ec0ff */
[----:B------:R0:W-:Y:S01]  /*3080*/  @!P0 STS [R7], R22 ;  /* 0x0000001607008388 */ /* 0x0001e20000000800 */
[----:B------:R-:W-:Y:S05]  /*3090*/  @!P0 WARPSYNC.ALL ;  /* 0x0000000000008948 */ /* 0x000fea0003800000 */
[----:B------:R0:W-:Y:S01]  /*30a0*/  @!P0 STS.U8 [R21], R23 ;  /* 0x0000001715008388 */ /* 0x0001e20000000000 */
[----:B------:R-:W-:Y:S06]  /*30b0*/  @!P0 BAR.SYNC.DEFER_BLOCKING 0x0 ;  /* 0x0000000000008b1d */ /* 0x000fec0000010000 */
.L_x_133:
[----:B------:R-:W-:Y:S05]  /*30c0*/  BSYNC B1 ;  /* 0x0000000000017941 */ /* 0x000fea0003800000 */
.L_x_132:
        /* <DEDUP_REMOVED lines=14> */
.L_x_129:
[----:B------:R-:W-:Y:S05]  /*31b0*/  BSYNC B0 ;  /* 0x0000000000007941 */ /* 0x000fea0003800000 */
.L_x_117:
[----:B012---:R-:W0:Y:S01]  /*31c0*/  S2R R5, SR_CgaCtaId ;  /* 0x0000000000057919 */ /* 0x007e220000008800 */
[----:B------:R-:W-:Y:S01]  /*31d0*/  MOV R4, 0x400 ;  /* 0x0000040000047802 */ /* 0x000fe20000000f00 */
[----:B------:R-:W-:Y:S01]  /*31e0*/  IMAD.MOV.U32 R22, RZ, RZ, 0x1 ;  /* 0x00000001ff167424 */ /* 0x000fe200078e00ff */
[----:B------:R-:W-:Y:S05]  /*31f0*/  WARPSYNC.ALL ;  /* 0x0000000000007948 */ /* 0x000fea0003800000 */
[----:B------:R-:W1:Y:S01]  /*3200*/  LDS R18, [R7] ;  /* 0x0000000007127984 */ /* 0x000e620000000800 */
[----:B0-----:R-:W-:-:S05]  /*3210*/  LEA R21, R5, R4, 0x18 ;  /* 0x0000000405157211 */ /* 0x001fca00078ec0ff */
[----:B------:R-:W0:Y:S04]  /*3220*/  LDS.U8 R4, [R21] ;  /* 0x0000000015047984 */ /* 0x000e280000000000 */
[----:B-1----:R-:W-:Y:S01]  /*3230*/  STS [R11], R18 ;  /* 0x000000120b007388 */ /* 0x002fe20000000800 */
[----:B0-----:R-:W-:-:S13]  /*3240*/  ISETP.NE.AND P0, PT, R4, RZ, PT ;  /* 0x000000ff0400720c */ /* 0x001fda0003f05270 */
[----:B------:R-:W0:Y:S02]  /*3250*/  @P0 LDC.64 R4, c[0x0][0x388] ;  /* 0x0000e200ff040b82 */ /* 0x000e240000000a00 */
[----:B0-----:R-:W-:Y:S06]  /*3260*/  @P0 STG.E.U8 desc[UR8][R4.64], R22 ;  /* 0x0000001604000986 */ /* 0x001fec000c101108 */
[----:B------:R-:W-:Y:S06]  /*3270*/  BAR.SYNC.DEFER_BLOCKING 0x0 ;  /* 0x0000000000007b1d */ /* 0x000fec0000010000 */
[----:B------:R-:W0:Y:S02]  /*3280*/  LDS.U8 R20, [R21] ;  /* 0x0000000015147984 */ /* 0x000e240000000000 */
[----:B0-----:R-:W-:-:S13]  /*3290*/  ISETP.NE.AND P0, PT, R20, RZ, PT ;  /* 0x000000ff1400720c */ /* 0x001fda0003f05270 */
[----:B------:R-:W-:Y:S05]  /*32a0*/  @P0 BRA `(.L_x_134) ;  /* 0xffffffd400fc0947 */ /* 0x000fea000383ffff */
.L_x_64:
[----:B------:R-:W0:Y:S04]  /*32b0*/  LDS R7, [R7] ;  /* 0x0000000007077984 */ /* 0x000e280000000800 */
[----:B0-----:R-:W-:Y:S01]  /*32c0*/  STG.E desc[UR8][R2.64], R7 ;  /* 0x0000000702007986 */ /* 0x001fe2000c101908 */
[----:B------:R-:W-:Y:S06]  /*32d0*/  BAR.SYNC.DEFER_BLOCKING 0x0 ;  /* 0x0000000000007b1d */ /* 0x000fec0000010000 */
[----:B------:R-:W-:Y:S05]  /*32e0*/  EXIT ;  /* 0x000000000000794d */ /* 0x000fea0003800000 */
.L_x_135:
        /* <DEDUP_REMOVED lines=9> */
.L_x_143:


//--------------------- .nv.shared._Z16root_equivalenceILj32EEvPjjj --------------------------
	.section	.nv.shared._Z16root_equivalenceILj32EEvPjjj,"aw",@nobits
	.sectionflags	@""
	.align	16
.nv.shared._Z16root_equivalenceILj32EEvPjjj:
	.zero		2048


//--------------------- .nv.shared.reserved.0     --------------------------
	.section	.nv.shared.reserved.0,"aw",@nobits
	.weak		__nv_reservedSMEM_offset_0_alias
	.size		__nv_reservedSMEM_offset_0_alias, 0, 64
	.other		__nv_reservedSMEM_offset_0_alias,@"STO_CUDA_RESERVED_SHARED STV_DEFAULT"
__nv_reservedSMEM_offset_0_alias:
	.zero		0
	.zero		64


//--------------------- .nv.shared._Z15stitching_tilesILj32EEvPjjj --------------------------
	.section	.nv.shared._Z15stitching_tilesILj32EEvPjjj,"aw",@nobits
	.sectionflags	@""
	.align	16
.nv.shared._Z15stitching_tilesILj32EEvPjjj:
	.zero		1792


//--------------------- .nv.shared._Z19intra_tile_re_labeljPj --------------------------
	.section	.nv.shared._Z19intra_tile_re_labeljPj,"aw",@nobits
	.sectionflags	@""
	.align	16
	.zero		1024


//--------------------- .nv.shared._Z24intra_tile_labeling_opt2PKhjPj --------------------------
	.section	.nv.shared._Z24intra_tile_labeling_opt2PKhjPj,"aw",@nobits
	.sectionflags	@""
	.align	16
.nv.shared._Z24intra_tile_labeling_opt2PKhjPj:
	.zero		1040


//--------------------- .nv.shared._Z23intra_tile_labeling_optPKhjPj --------------------------
	.section	.nv.shared._Z23intra_tile_labeling_optPKhjPj,"aw",@nobits
	.sectionflags	@""
	.align	16
.nv.shared._Z23intra_tile_labeling_optPKhjPj:
	.zero		1040


//--------------------- .nv.shared._Z19intra_tile_labelingPKhjPj --------------------------
	.section	.nv.shared._Z19intra_tile_labelingPKhjPj,"aw",@nobits
	.sectionflags	@""
	.align	16
.nv.shared._Z19intra_tile_labelingPKhjPj:
	.zero		1040


//--------------------- .nv.shared._Z15linearize_tilesPhj --------------------------
	.section	.nv.shared._Z15linearize_tilesPhj,"aw",@nobits
	.sectionflags	@""
	.align	16
	.zero		1024


//--------------------- .nv.shared._Z19inter_tile_labelingPjPb --------------------------
	.section	.nv.shared._Z19inter_tile_labelingPjPb,"aw",@nobits
	.sectionflags	@""
	.align	16
.nv.shared._Z19inter_tile_labelingPjPb:
	.zero		1040


//--------------------- .nv.constant0._Z16root_equivalenceILj32EEvPjjj --------------------------
	.section	.nv.constant0._Z16root_equivalenceILj32EEvPjjj,"a",@progbits
	.sectionflags	@""
	.align	4
.nv.constant0._Z16root_equivalenceILj32EEvPjjj:
	.zero		912


//--------------------- .nv.constant0._Z15stitching_tilesILj32EEvPjjj --------------------------
	.section	.nv.constant0._Z15stitching_tilesILj32EEvPjjj,"a",@progbits
	.sectionflags	@""
	.align	4
.nv.constant0._Z15stitching_tilesILj32EEvPjjj:
	.zero		912


//--------------------- .nv.constant0._Z19intra_tile_re_labeljPj --------------------------
	.section	.nv.constant0._Z19intra_tile_re_labeljPj,"a",@progbits
	.sectionflags	@""
	.align	4
.nv.constant0._Z19intra_tile_re_labeljPj:
	.zero		912


//--------------------- .nv.constant0._Z24intra_tile_labeling_opt2PKhjPj --------------------------
	.section	.nv.constant0._Z24intra_tile_labeling_opt2PKhjPj,"a",@progbits
	.sectionflags	@""
	.align	4
.nv.constant0._Z24intra_tile_labeling_opt2PKhjPj:
	.zero		920


//--------------------- .nv.constant0._Z23intra_tile_labeling_optPKhjPj --------------------------
	.section	.nv.constant0._Z23intra_tile_labeling_optPKhjPj,"a",@progbits
	.sectionflags	@""
	.align	4
.nv.constant0._Z23intra_tile_labeling_optPKhjPj:
	.zero		920


//--------------------- .nv.constant0._Z19intra_tile_labelingPKhjPj --------------------------
	.section	.nv.constant0._Z19intra_tile_labelingPKhjPj,"a",@progbits
	.sectionflags	@""
	.align	4
.nv.constant0._Z19intra_tile_labelingPKhjPj:
	.zero		920


//--------------------- .nv.constant0._Z15linearize_tilesPhj --------------------------
	.section	.nv.constant0._Z15linearize_tilesPhj,"a",@progbits
	.sectionflags	@""
	.align	4
.nv.constant0._Z15linearize_tilesPhj:
	.zero		908


//--------------------- .nv.constant0._Z19inter_tile_labelingPjPb --------------------------
	.section	.nv.constant0._Z19inter_tile_labelingPjPb,"a",@progbits
	.sectionflags	@""
	.align	4
.nv.constant0._Z19inter_tile_labelingPjPb:
	.zero		912


//--------------------- SYMBOLS --------------------------

	.type		.nv.reservedSmem.offset0,@object
	.size		.nv.reservedSmem.offset0,0x4
	.type		.nv.reservedSmem.cap,@object
	.size		.nv.reservedSmem.cap,0x4
